// auto-generated by cutlass_sweep.gemm — config: {"arch": "sm_90", "cluster_m": 4, "cluster_n": 1, "dtype": "fp32", "dtype_b": "fp32", "layout": "nt", "stages": 0, "tile_k": 64, "tile_m": 256, "tile_n": 128}
#include "cutlass/cutlass.h"
#include "cutlass/gemm/collective/collective_builder.hpp"
#include "cutlass/gemm/device/gemm_universal_adapter.h"
#include "cutlass/gemm/kernel/gemm_universal.hpp"
#include "cutlass/epilogue/collective/collective_builder.hpp"

using ElemA = float;
using ElemB = float;
using ElemCD = float;
using Acc  = float;
using TileShape    = cute::Shape<cute::_256, cute::_128, cute::_64>;
using ClusterShape = cute::Shape<cute::_4, cute::_1, cute::_1>;

using CollectiveEpilogue = typename cutlass::epilogue::collective::CollectiveBuilder<
    cutlass::arch::Sm90, cutlass::arch::OpClassTensorOp,
    TileShape, ClusterShape,
    cutlass::epilogue::collective::EpilogueTileAuto,
    Acc, Acc,
    ElemCD, cutlass::layout::RowMajor, 128 / cutlass::sizeof_bits<ElemCD>::value,
    ElemCD, cutlass::layout::RowMajor, 128 / cutlass::sizeof_bits<ElemCD>::value,
    cutlass::epilogue::collective::EpilogueScheduleAuto
  >::CollectiveOp;

using CollectiveMainloop = typename cutlass::gemm::collective::CollectiveBuilder<
    cutlass::arch::Sm90, cutlass::arch::OpClassTensorOp,
    ElemA, cutlass::layout::RowMajor, 128 / cutlass::sizeof_bits<ElemA>::value,
    ElemB, cutlass::layout::ColumnMajor, 128 / cutlass::sizeof_bits<ElemB>::value,
    Acc,
    TileShape, ClusterShape,
    cutlass::gemm::collective::StageCountAutoCarveout<static_cast<int>(sizeof(typename CollectiveEpilogue::SharedStorage))>,
    cutlass::gemm::collective::KernelScheduleAuto
  >::CollectiveOp;

using GemmKernel = cutlass::gemm::kernel::GemmUniversal<
    cute::Shape<int,int,int,int>,
    CollectiveMainloop,
    CollectiveEpilogue
>;
using Gemm = cutlass::gemm::device::GemmUniversalAdapter<GemmKernel>;

// Force the device kernel symbol into the cubin without needing a host main.
auto* _anchor = &cutlass::device_kernel<GemmKernel>;


// ===== COMPILED SASS (sm_90a) =====

	.target	sm_90a

	.elftype	@"ET_EXEC"


//--------------------- .note.nv.tkinfo           --------------------------
	.section	.note.nv.tkinfo,"",@"SHT_NOTE"
	.sectionflags	@"SHF_NOTE_NV_TKINFO"
	.tkinfo
        /*0018*/ 	.word	0x00000002
        /*0030*/ 	.string	""
        /*0030*/ 	.string	"ptxas"
        /*0030*/ 	.string	"Cuda compilation tools, release 13.0, V13.0.88"
        /*0030*/ 	.string	"Build cuda_13.0.r13.0/compiler.36424714_0"
        /*0030*/ 	.string	"-arch sm_90a -m 64 "



//--------------------- .note.nv.cuinfo           --------------------------
	.section	.note.nv.cuinfo,"",@"SHT_NOTE"
	.sectionflags	@"SHF_NOTE_NV_CUINFO"
        /*0018*/ 	.short	0x0002
        /*001a*/ 	.short	0x005a
        /*001c*/ 	.short	0x0082
	.zero		2


//--------------------- .nv.info                  --------------------------
	.section	.nv.info,"",@"SHT_CUDA_INFO"
	.align	4


	//----- nvinfo : EIATTR_REGCOUNT
	.align		4
        /*0000*/ 	.byte	0x04, 0x2f
        /*0002*/ 	.short	(.L_15 - .L_14)
	.align		4
.L_14:
        /*0004*/ 	.word	index@(_ZN7cutlass13device_kernelINS_4gemm6kernel13GemmUniversalIN4cute5tupleIJiiiiEEENS1_10collective13CollectiveMmaINS1_34MainloopSm90TmaGmmaWarpSpecializedILi2ENS5_IJNS4_1CILi4EEENSA_ILi1EEESC_EEENS1_35KernelTmaWarpSpecializedCooperativeEEENS5_IJNSA_ILi256EEENSA_ILi128EEENSA_ILi64EEEEEEfNS5_IJlSC_lEEEfSK_NS4_8TiledMMAINS4_8MMA_AtomIJNS4_4SM904GMMA30MMA_64x128x8_F32TF32TF32_SS_TNILNSO_7ScaleInE1ELSQ_1EEEEEENS4_6LayoutINS5_IJNSA_ILi2EEESC_SC_EEENS5_IJSC_NSA_ILi0EEESW_EEEEENS5_IJNS4_10UnderscoreESZ_SZ_EEEEENS4_13SM90_TMA_LOADENS4_14ComposedLayoutINS4_7SwizzleILi3ELi4ELi3EEENS4_18smem_ptr_flag_bitsILi32EEENST_INS5_IJNSA_ILi8EEENSA_ILi32EEEEEENS5_IJS19_SC_EEEEEEEvNS4_8identityENS4_23SM90_TMA_LOAD_MULTICASTES1D_vS1E_EENS_8epilogue10collective6detail29Sm90TmaWarpSpecializedAdapterINS1I_15DefaultEpilogueIfSK_SK_NS1H_6thread17LinearCombinationIfLi1EffLNS1M_9ScaleType4KindE0ELNS_15FloatRoundStyleE2EfEENS1_15EpilogueDefaultEEEEEvvEEEEvNT_6ParamsE)
        /*0008*/ 	.word	0x000000a8


	//----- nvinfo : EIATTR_FRAME_SIZE
	.align		4
.L_15:
        /*000c*/ 	.byte	0x04, 0x11
        /*000e*/ 	.short	(.L_17 - .L_16)
	.align		4
.L_16:
        /*0010*/ 	.word	index@(_ZN7cutlass13device_kernelINS_4gemm6kernel13GemmUniversalIN4cute5tupleIJiiiiEEENS1_10collective13CollectiveMmaINS1_34MainloopSm90TmaGmmaWarpSpecializedILi2ENS5_IJNS4_1CILi4EEENSA_ILi1EEESC_EEENS1_35KernelTmaWarpSpecializedCooperativeEEENS5_IJNSA_ILi256EEENSA_ILi128EEENSA_ILi64EEEEEEfNS5_IJlSC_lEEEfSK_NS4_8TiledMMAINS4_8MMA_AtomIJNS4_4SM904GMMA30MMA_64x128x8_F32TF32TF32_SS_TNILNSO_7ScaleInE1ELSQ_1EEEEEENS4_6LayoutINS5_IJNSA_ILi2EEESC_SC_EEENS5_IJSC_NSA_ILi0EEESW_EEEEENS5_IJNS4_10UnderscoreESZ_SZ_EEEEENS4_13SM90_TMA_LOADENS4_14ComposedLayoutINS4_7SwizzleILi3ELi4ELi3EEENS4_18smem_ptr_flag_bitsILi32EEENST_INS5_IJNSA_ILi8EEENSA_ILi32EEEEEENS5_IJS19_SC_EEEEEEEvNS4_8identityENS4_23SM90_TMA_LOAD_MULTICASTES1D_vS1E_EENS_8epilogue10collective6detail29Sm90TmaWarpSpecializedAdapterINS1I_15DefaultEpilogueIfSK_SK_NS1H_6thread17LinearCombinationIfLi1EffLNS1M_9ScaleType4KindE0ELNS_15FloatRoundStyleE2EfEENS1_15EpilogueDefaultEEEEEvvEEEEvNT_6ParamsE)
        /*0014*/ 	.word	0x00000000


	//----- nvinfo : EIATTR_MIN_STACK_SIZE
	.align		4
.L_17:
        /*0018*/ 	.byte	0x04, 0x12
        /*001a*/ 	.short	(.L_19 - .L_18)
	.align		4
.L_18:
        /*001c*/ 	.word	index@(_ZN7cutlass13device_kernelINS_4gemm6kernel13GemmUniversalIN4cute5tupleIJiiiiEEENS1_10collective13CollectiveMmaINS1_34MainloopSm90TmaGmmaWarpSpecializedILi2ENS5_IJNS4_1CILi4EEENSA_ILi1EEESC_EEENS1_35KernelTmaWarpSpecializedCooperativeEEENS5_IJNSA_ILi256EEENSA_ILi128EEENSA_ILi64EEEEEEfNS5_IJlSC_lEEEfSK_NS4_8TiledMMAINS4_8MMA_AtomIJNS4_4SM904GMMA30MMA_64x128x8_F32TF32TF32_SS_TNILNSO_7ScaleInE1ELSQ_1EEEEEENS4_6LayoutINS5_IJNSA_ILi2EEESC_SC_EEENS5_IJSC_NSA_ILi0EEESW_EEEEENS5_IJNS4_10UnderscoreESZ_SZ_EEEEENS4_13SM90_TMA_LOADENS4_14ComposedLayoutINS4_7SwizzleILi3ELi4ELi3EEENS4_18smem_ptr_flag_bitsILi32EEENST_INS5_IJNSA_ILi8EEENSA_ILi32EEEEEENS5_IJS19_SC_EEEEEEEvNS4_8identityENS4_23SM90_TMA_LOAD_MULTICASTES1D_vS1E_EENS_8epilogue10collective6detail29Sm90TmaWarpSpecializedAdapterINS1I_15DefaultEpilogueIfSK_SK_NS1H_6thread17LinearCombinationIfLi1EffLNS1M_9ScaleType4KindE0ELNS_15FloatRoundStyleE2EfEENS1_15EpilogueDefaultEEEEEvvEEEEvNT_6ParamsE)
        /*0020*/ 	.word	0x00000000
.L_19:


//--------------------- .nv.compat                --------------------------
	.section	.nv.compat,"",@"SHT_CUDA_COMPAT_INFO"
	.align	4
        /*0000*/ 	.byte	0x02, 0x09, 0x01, 0x00, 0x02, 0x02, 0x04, 0x00, 0x02, 0x05, 0x05, 0x00, 0x03, 0x07, 0x01, 0x01
        /*0010*/ 	.byte	0x02, 0x03, 0x01, 0x00, 0x02, 0x06, 0x01, 0x00, 0x04, 0x0b, 0x08, 0x00, 0x00, 0x00, 0x00, 0x00
        /*0020*/ 	.byte	0x00, 0x00, 0x00, 0x00


//--------------------- .nv.info._ZN7cutlass13device_kernelINS_4gemm6kernel13GemmUniversalIN4cute5tupleIJiiiiEEENS1_10collective13CollectiveMmaINS1_34MainloopSm90TmaGmmaWarpSpecializedILi2ENS5_IJNS4_1CILi4EEENSA_ILi1EEESC_EEENS1_35KernelTmaWarpSpecializedCooperativeEEENS5_IJNSA_ILi256EEENSA_ILi128EEENSA_ILi64EEEEEEfNS5_IJlSC_lEEEfSK_NS4_8TiledMMAINS4_8MMA_AtomIJNS4_4SM904GMMA30MMA_64x128x8_F32TF32TF32_SS_TNILNSO_7ScaleInE1ELSQ_1EEEEEENS4_6LayoutINS5_IJNSA_ILi2EEESC_SC_EEENS5_IJSC_NSA_ILi0EEESW_EEEEENS5_IJNS4_10UnderscoreESZ_SZ_EEEEENS4_13SM90_TMA_LOADENS4_14ComposedLayoutINS4_7SwizzleILi3ELi4ELi3EEENS4_18smem_ptr_flag_bitsILi32EEENST_INS5_IJNSA_ILi8EEENSA_ILi32EEEEEENS5_IJS19_SC_EEEEEEEvNS4_8identityENS4_23SM90_TMA_LOAD_MULTICASTES1D_vS1E_EENS_8epilogue10collective6detail29Sm90TmaWarpSpecializedAdapterINS1I_15DefaultEpilogueIfSK_SK_NS1H_6thread17LinearCombinationIfLi1EffLNS1M_9ScaleType4KindE0ELNS_15FloatRoundStyleE2EfEENS1_15EpilogueDefaultEEEEEvvEEEEvNT_6ParamsE --------------------------
	.section	.nv.info._ZN7cutlass13device_kernelINS_4gemm6kernel13GemmUniversalIN4cute5tupleIJiiiiEEENS1_10collective13CollectiveMmaINS1_34MainloopSm90TmaGmmaWarpSpecializedILi2ENS5_IJNS4_1CILi4EEENSA_ILi1EEESC_EEENS1_35KernelTmaWarpSpecializedCooperativeEEENS5_IJNSA_ILi256EEENSA_ILi128EEENSA_ILi64EEEEEEfNS5_IJlSC_lEEEfSK_NS4_8TiledMMAINS4_8MMA_AtomIJNS4_4SM904GMMA30MMA_64x128x8_F32TF32TF32_SS_TNILNSO_7ScaleInE1ELSQ_1EEEEEENS4_6LayoutINS5_IJNSA_ILi2EEESC_SC_EEENS5_IJSC_NSA_ILi0EEESW_EEEEENS5_IJNS4_10UnderscoreESZ_SZ_EEEEENS4_13SM90_TMA_LOADENS4_14ComposedLayoutINS4_7SwizzleILi3ELi4ELi3EEENS4_18smem_ptr_flag_bitsILi32EEENST_INS5_IJNSA_ILi8EEENSA_ILi32EEEEEENS5_IJS19_SC_EEEEEEEvNS4_8identityENS4_23SM90_TMA_LOAD_MULTICASTES1D_vS1E_EENS_8epilogue10collective6detail29Sm90TmaWarpSpecializedAdapterINS1I_15DefaultEpilogueIfSK_SK_NS1H_6thread17LinearCombinationIfLi1EffLNS1M_9ScaleType4KindE0ELNS_15FloatRoundStyleE2EfEENS1_15EpilogueDefaultEEEEEvvEEEEvNT_6ParamsE,"",@"SHT_CUDA_INFO"
	.sectionflags	@""
	.align	4


	//----- nvinfo : EIATTR_CUDA_API_VERSION
	.align		4
        /*0000*/ 	.byte	0x04, 0x37
        /*0002*/ 	.short	(.L_21 - .L_20)
.L_20:
        /*0004*/ 	.word	0x00000082


	//----- nvinfo : EIATTR_KPARAM_INFO
	.align		4
.L_21:
        /*0008*/ 	.byte	0x04, 0x17
        /*000a*/ 	.short	(.L_23 - .L_22)
.L_22:
        /*000c*/ 	.word	0x00000000
        /*0010*/ 	.short	0x0000
        /*0012*/ 	.short	0x0070
        /*0014*/ 	.byte	0x00, 0xf0, 0x01, 0x10


	//----- nvinfo : EIATTR_SPARSE_MMA_MASK
	.align		4
.L_23:
        /*0018*/ 	.byte	0x03, 0x50
        /*001a*/ 	.short	0x0000


	//----- nvinfo : EIATTR_MAXREG_COUNT
	.align		4
        /*001c*/ 	.byte	0x03, 0x1b
        /*001e*/ 	.short	0x00a8


	//----- nvinfo : EIATTR_NUM_BARRIERS
	.align		4
        /*0020*/ 	.byte	0x02, 0x4c
        /*0022*/ 	.byte	0x01
	.zero		1


	//----- nvinfo : EIATTR_EXTERNS
	.align		4
        /*0024*/ 	.byte	0x04, 0x0f
        /*0026*/ 	.short	(.L_25 - .L_24)


	//   ....[0]....
	.align		4
.L_24:
        /*0028*/ 	.word	index@(__assertfail)


	//----- nvinfo : EIATTR_MERCURY_ISA_VERSION
	.align		4
.L_25:
        /*002c*/ 	.byte	0x03, 0x5f
        /*002e*/ 	.short	0x0101


	//----- nvinfo : EIATTR_INT_WARP_WIDE_INSTR_OFFSETS
	.align		4
        /*0030*/ 	.byte	0x04, 0x31
        /*0032*/ 	.short	(.L_27 - .L_26)


	//   ....[0]....
.L_26:
        /*0034*/ 	.word	0x00000440


	//   ....[1]....
        /*0038*/ 	.word	0x00000470


	//   ....[2]....
        /*003c*/ 	.word	0x00000610


	//   ....[3]....
        /*0040*/ 	.word	0x00002540


	//----- nvinfo : EIATTR_COOP_GROUP_MASK_REGIDS
	.align		4
.L_27:
        /*0044*/ 	.byte	0x04, 0x29
        /*0046*/ 	.short	(.L_29 - .L_28)


	//   ....[0]....
.L_28:
        /*0048*/ 	.word	0xffffffff


	//   ....[1]....
        /*004c*/ 	.word	0xffffffff


	//   ....[2]....
        /*0050*/ 	.word	0xffffffff


	//   ....[3]....
        /*0054*/ 	.word	0xffffffff


	//   ....[4]....
        /*0058*/ 	.word	0xffffffff


	//   ....[5]....
        /*005c*/ 	.word	0xffffffff


	//----- nvinfo : EIATTR_COOP_GROUP_INSTR_OFFSETS
	.align		4
.L_29:
        /*0060*/ 	.byte	0x04, 0x28
        /*0062*/ 	.short	(.L_31 - .L_30)


	//   ....[0]....
.L_30:
        /*0064*/ 	.word	0x00000060


	//   ....[1]....
        /*0068*/ 	.word	0x00000070


	//   ....[2]....
        /*006c*/ 	.word	0x00000130


	//   ....[3]....
        /*0070*/ 	.word	0x00000290


	//   ....[4]....
        /*0074*/ 	.word	0x000007d0


	//   ....[5]....
        /*0078*/ 	.word	0x00001220


	//----- nvinfo : EIATTR_REG_RECONFIG
	.align		4
.L_31:
        /*007c*/ 	.byte	0x01, 0x54
	.zero		2


	//----- nvinfo : EIATTR_SYSCALL_OFFSETS
	.align		4
        /*0080*/ 	.byte	0x04, 0x46
        /*0082*/ 	.short	(.L_33 - .L_32)


	//   ....[0]....
.L_32:
        /*0084*/ 	.word	0x000013e0


	//----- nvinfo : EIATTR_MBARRIER_INSTR_OFFSETS
	.align		4
.L_33:
        /*0088*/ 	.byte	0x04, 0x39
        /*008a*/ 	.short	(.L_35 - .L_34)


	//   ....[0]....
.L_34:
        /*008c*/ 	.word	0x00000230
        /*0090*/ 	.word	0x000000ff
        /*0094*/ 	.word	0x00000000
        /*0098*/ 	.short	0x0100
        /*009a*/ 	.byte	0x08
	.zero		1


	//   ....[1]....
        /*009c*/ 	.word	0x00000240
        /*00a0*/ 	.word	0x000000ff
        /*00a4*/ 	.word	0x00000010
        /*00a8*/ 	.short	0x0100
        /*00aa*/ 	.byte	0x08
	.zero		1


	//   ....[2]....
        /*00ac*/ 	.word	0x00000250
        /*00b0*/ 	.word	0x000000ff
        /*00b4*/ 	.word	0x00000008
        /*00b8*/ 	.short	0x0100
        /*00ba*/ 	.byte	0x08
	.zero		1


	//   ....[3]....
        /*00bc*/ 	.word	0x00000260
        /*00c0*/ 	.word	0x000000ff
        /*00c4*/ 	.word	0x00000018
        /*00c8*/ 	.short	0x0100
        /*00ca*/ 	.byte	0x08
	.zero		1


	//   ....[4]....
        /*00cc*/ 	.word	0x00000690
        /*00d0*/ 	.word	0x000000ff
        /*00d4*/ 	.word	0x00000030
        /*00d8*/ 	.short	0x0100
        /*00da*/ 	.byte	0x06
	.zero		1


	//   ....[5]....
        /*00dc*/ 	.word	0x00000730
        /*00e0*/ 	.word	0x000000ff
        /*00e4*/ 	.word	0x00000038
        /*00e8*/ 	.short	0x0100
        /*00ea*/ 	.byte	0x06
	.zero		1


	//   ....[6]....
        /*00ec*/ 	.word	0x000014a0
        /*00f0*/ 	.word	0x00000003
        /*00f4*/ 	.word	0x00000000
        /*00f8*/ 	.short	0x010a
        /*00fa*/ 	.byte	0x3f
	.zero		1


	//   ....[7]....
        /*00fc*/ 	.word	0x000014e0
        /*0100*/ 	.word	0x00000003
        /*0104*/ 	.word	0x00000000
        /*0108*/ 	.short	0x010a
        /*010a*/ 	.byte	0x3f
	.zero		1


	//   ....[8]....
        /*010c*/ 	.word	0x00001d00
        /*0110*/ 	.word	0x00000005
        /*0114*/ 	.word	0x00000000
        /*0118*/ 	.short	0x010a
        /*011a*/ 	.byte	0x3f
	.zero		1


	//   ....[9]....
        /*011c*/ 	.word	0x00001d40
        /*0120*/ 	.word	0x00000005
        /*0124*/ 	.word	0x00000000
        /*0128*/ 	.short	0x010a
        /*012a*/ 	.byte	0x3f
	.zero		1


	//   ....[10]....
        /*012c*/ 	.word	0x000023e0
        /*0130*/ 	.word	0x00000005
        /*0134*/ 	.word	0x00000000
        /*0138*/ 	.short	0x0101
        /*013a*/ 	.byte	0x3f
	.zero		1


	//   ....[11]....
        /*013c*/ 	.word	0x000025c0
        /*0140*/ 	.word	0x00000003
        /*0144*/ 	.word	0x00000000
        /*0148*/ 	.short	0x0101
        /*014a*/ 	.byte	0x3f
	.zero		1


	//   ....[12]....
        /*014c*/ 	.word	0x00009e60
        /*0150*/ 	.word	0x00000014
        /*0154*/ 	.word	0x00000010
        /*0158*/ 	.short	0x010a
        /*015a*/ 	.byte	0x3f
	.zero		1


	//   ....[13]....
        /*015c*/ 	.word	0x0000a2e0
        /*0160*/ 	.word	0x00000005
        /*0164*/ 	.word	0x00000038
        /*0168*/ 	.short	0x0101
        /*016a*/ 	.byte	0x3f
	.zero		1


	//   ....[14]....
        /*016c*/ 	.word	0x0000aa00
        /*0170*/ 	.word	0x00000007
        /*0174*/ 	.word	0x00000000
        /*0178*/ 	.short	0x010a
        /*017a*/ 	.byte	0x3f
	.zero		1


	//   ....[15]....
        /*017c*/ 	.word	0x0000aa80
        /*0180*/ 	.word	0x00000003
        /*0184*/ 	.word	0x00000000
        /*0188*/ 	.short	0x010a
        /*018a*/ 	.byte	0x3f
	.zero		1


	//   ....[16]....
        /*018c*/ 	.word	0x0000aae0
        /*0190*/ 	.word	0x00000003
        /*0194*/ 	.word	0x00000000
        /*0198*/ 	.short	0x010a
        /*019a*/ 	.byte	0x3f
	.zero		1


	//   ....[17]....
        /*019c*/ 	.word	0x0000ab30
        /*01a0*/ 	.word	0x00000005
        /*01a4*/ 	.word	0x00000000
        /*01a8*/ 	.short	0x010a
        /*01aa*/ 	.byte	0x3f
	.zero		1


	//   ....[18]....
        /*01ac*/ 	.word	0x0000ac00
        /*01b0*/ 	.word	0x00000014
        /*01b4*/ 	.word	0x00000010
        /*01b8*/ 	.short	0x010a
        /*01ba*/ 	.byte	0x3f
	.zero		1


	//   ....[19]....
        /*01bc*/ 	.word	0x0000acd0
        /*01c0*/ 	.word	0x00000007
        /*01c4*/ 	.word	0x00000000
        /*01c8*/ 	.short	0x010a
        /*01ca*/ 	.byte	0x3f
	.zero		1


	//----- nvinfo : EIATTR_NUM_MBARRIERS
	.align		4
.L_35:
        /*01cc*/ 	.byte	0x03, 0x38
        /*01ce*/ 	.short	0x0006


	//----- nvinfo : EIATTR_EXIT_INSTR_OFFSETS
	.align		4
        /*01d0*/ 	.byte	0x04, 0x1c
        /*01d2*/ 	.short	(.L_37 - .L_36)


	//   ....[0]....
.L_36:
        /*01d4*/ 	.word	0x00000930


	//   ....[1]....
        /*01d8*/ 	.word	0x00001150


	//   ....[2]....
        /*01dc*/ 	.word	0x00009570


	//   ....[3]....
        /*01e0*/ 	.word	0x00009ad0


	//   ....[4]....
        /*01e4*/ 	.word	0x0000aad0


	//----- nvinfo : EIATTR_MAX_THREADS
	.align		4
.L_37:
        /*01e8*/ 	.byte	0x04, 0x05
        /*01ea*/ 	.short	(.L_39 - .L_38)
.L_38:
        /*01ec*/ 	.word	0x00000180
        /*01f0*/ 	.word	0x00000001
        /*01f4*/ 	.word	0x00000001


	//----- nvinfo : EIATTR_CRS_STACK_SIZE
	.align		4
.L_39:
        /*01f8*/ 	.byte	0x04, 0x1e
        /*01fa*/ 	.short	(.L_41 - .L_40)
.L_40:
        /*01fc*/ 	.word	0x00000000


	//----- nvinfo : EIATTR_CBANK_PARAM_SIZE
	.align		4
.L_41:
        /*0200*/ 	.byte	0x03, 0x19
        /*0202*/ 	.short	0x0470


	//----- nvinfo : EIATTR_PARAM_CBANK
	.align		4
        /*0204*/ 	.byte	0x04, 0x0a
        /*0206*/ 	.short	(.L_43 - .L_42)
	.align		4
.L_42:
        /*0208*/ 	.word	index@(.nv.constant0._ZN7cutlass13device_kernelINS_4gemm6kernel13GemmUniversalIN4cute5tupleIJiiiiEEENS1_10collective13CollectiveMmaINS1_34MainloopSm90TmaGmmaWarpSpecializedILi2ENS5_IJNS4_1CILi4EEENSA_ILi1EEESC_EEENS1_35KernelTmaWarpSpecializedCooperativeEEENS5_IJNSA_ILi256EEENSA_ILi128EEENSA_ILi64EEEEEEfNS5_IJlSC_lEEEfSK_NS4_8TiledMMAINS4_8MMA_AtomIJNS4_4SM904GMMA30MMA_64x128x8_F32TF32TF32_SS_TNILNSO_7ScaleInE1ELSQ_1EEEEEENS4_6LayoutINS5_IJNSA_ILi2EEESC_SC_EEENS5_IJSC_NSA_ILi0EEESW_EEEEENS5_IJNS4_10UnderscoreESZ_SZ_EEEEENS4_13SM90_TMA_LOADENS4_14ComposedLayoutINS4_7SwizzleILi3ELi4ELi3EEENS4_18smem_ptr_flag_bitsILi32EEENST_INS5_IJNSA_ILi8EEENSA_ILi32EEEEEENS5_IJS19_SC_EEEEEEEvNS4_8identityENS4_23SM90_TMA_LOAD_MULTICASTES1D_vS1E_EENS_8epilogue10collective6detail29Sm90TmaWarpSpecializedAdapterINS1I_15DefaultEpilogueIfSK_SK_NS1H_6thread17LinearCombinationIfLi1EffLNS1M_9ScaleType4KindE0ELNS_15FloatRoundStyleE2EfEENS1_15EpilogueDefaultEEEEEvvEEEEvNT_6ParamsE)
        /*020c*/ 	.short	0x0210
        /*020e*/ 	.short	0x0470


	//----- nvinfo : EIATTR_SW_WAR
	.align		4
.L_43:
        /*0210*/ 	.byte	0x04, 0x36
        /*0212*/ 	.short	(.L_45 - .L_44)
.L_44:
        /*0214*/ 	.word	0x00000008
.L_45:


//--------------------- .nv.callgraph             --------------------------
	.section	.nv.callgraph,"",@"SHT_CUDA_CALLGRAPH"
	.align	4
	.sectionentsize	8
	.align		4
        /*0000*/ 	.word	0x00000000
	.align		4
        /*0004*/ 	.word	0xffffffff
	.align		4
        /*0008*/ 	.word	index@(_ZN7cutlass13device_kernelINS_4gemm6kernel13GemmUniversalIN4cute5tupleIJiiiiEEENS1_10collective13CollectiveMmaINS1_34MainloopSm90TmaGmmaWarpSpecializedILi2ENS5_IJNS4_1CILi4EEENSA_ILi1EEESC_EEENS1_35KernelTmaWarpSpecializedCooperativeEEENS5_IJNSA_ILi256EEENSA_ILi128EEENSA_ILi64EEEEEEfNS5_IJlSC_lEEEfSK_NS4_8TiledMMAINS4_8MMA_AtomIJNS4_4SM904GMMA30MMA_64x128x8_F32TF32TF32_SS_TNILNSO_7ScaleInE1ELSQ_1EEEEEENS4_6LayoutINS5_IJNSA_ILi2EEESC_SC_EEENS5_IJSC_NSA_ILi0EEESW_EEEEENS5_IJNS4_10UnderscoreESZ_SZ_EEEEENS4_13SM90_TMA_LOADENS4_14ComposedLayoutINS4_7SwizzleILi3ELi4ELi3EEENS4_18smem_ptr_flag_bitsILi32EEENST_INS5_IJNSA_ILi8EEENSA_ILi32EEEEEENS5_IJS19_SC_EEEEEEEvNS4_8identityENS4_23SM90_TMA_LOAD_MULTICASTES1D_vS1E_EENS_8epilogue10collective6detail29Sm90TmaWarpSpecializedAdapterINS1I_15DefaultEpilogueIfSK_SK_NS1H_6thread17LinearCombinationIfLi1EffLNS1M_9ScaleType4KindE0ELNS_15FloatRoundStyleE2EfEENS1_15EpilogueDefaultEEEEEvvEEEEvNT_6ParamsE)
	.align		4
        /*000c*/ 	.word	index@(__assertfail)
	.align		4
        /*0010*/ 	.word	0x00000000
	.align		4
        /*0014*/ 	.word	0xfffffffe
	.align		4
        /*0018*/ 	.word	0x00000000
	.align		4
        /*001c*/ 	.word	0xfffffffd
	.align		4
        /*0020*/ 	.word	0x00000000
	.align		4
        /*0024*/ 	.word	0xfffffffc


//--------------------- .nv.constant4             --------------------------
	.section	.nv.constant4,"a",@progbits
	.align	8
	.align		8
.nv.constant4:
        /*0000*/ 	.dword	__assertfail
	.align		8
        /*0008*/ 	.dword	__unnamed_1
	.align		8
        /*0010*/ 	.dword	_ZN40_INTERNAL_cf1c16cb_4_k_cu_1eb8b120_239454cuda3std3__45__cpo5beginE
	.align		8
        /*0018*/ 	.dword	_ZN40_INTERNAL_cf1c16cb_4_k_cu_1eb8b120_239454cuda3std3__45__cpo3endE
	.align		8
        /*0020*/ 	.dword	_ZN40_INTERNAL_cf1c16cb_4_k_cu_1eb8b120_239454cuda3std3__45__cpo6cbeginE
	.align		8
        /*0028*/ 	.dword	_ZN40_INTERNAL_cf1c16cb_4_k_cu_1eb8b120_239454cuda3std3__45__cpo4cendE
	.align		8
        /*0030*/ 	.dword	_ZN40_INTERNAL_cf1c16cb_4_k_cu_1eb8b120_239454cuda3std3__442_GLOBAL__N__cf1c16cb_4_k_cu_1eb8b120_239456ignoreE
	.align		8
        /*0038*/ 	.dword	_ZN40_INTERNAL_cf1c16cb_4_k_cu_1eb8b120_239454cuda3std3__419piecewise_constructE
	.align		8
        /*0040*/ 	.dword	_ZN40_INTERNAL_cf1c16cb_4_k_cu_1eb8b120_239454cuda3std3__48in_placeE
	.align		8
        /*0048*/ 	.dword	_ZN40_INTERNAL_cf1c16cb_4_k_cu_1eb8b120_239454cuda3std6ranges3__45__cpo4swapE
	.align		8
        /*0050*/ 	.dword	_ZN40_INTERNAL_cf1c16cb_4_k_cu_1eb8b120_239454cuda3std6ranges3__45__cpo9iter_moveE
	.align		8
        /*0058*/ 	.dword	_ZN40_INTERNAL_cf1c16cb_4_k_cu_1eb8b120_239454cute7productE
	.align		8
        /*0060*/ 	.dword	_ZN40_INTERNAL_cf1c16cb_4_k_cu_1eb8b120_239454cute1_E
	.align		8
        /*0068*/ 	.dword	$str$22
	.align		8
        /*0070*/ 	.dword	$str$23


//--------------------- .text._ZN7cutlass13device_kernelINS_4gemm6kernel13GemmUniversalIN4cute5tupleIJiiiiEEENS1_10collective13CollectiveMmaINS1_34MainloopSm90TmaGmmaWarpSpecializedILi2ENS5_IJNS4_1CILi4EEENSA_ILi1EEESC_EEENS1_35KernelTmaWarpSpecializedCooperativeEEENS5_IJNSA_ILi256EEENSA_ILi128EEENSA_ILi64EEEEEEfNS5_IJlSC_lEEEfSK_NS4_8TiledMMAINS4_8MMA_AtomIJNS4_4SM904GMMA30MMA_64x128x8_F32TF32TF32_SS_TNILNSO_7ScaleInE1ELSQ_1EEEEEENS4_6LayoutINS5_IJNSA_ILi2EEESC_SC_EEENS5_IJSC_NSA_ILi0EEESW_EEEEENS5_IJNS4_10UnderscoreESZ_SZ_EEEEENS4_13SM90_TMA_LOADENS4_14ComposedLayoutINS4_7SwizzleILi3ELi4ELi3EEENS4_18smem_ptr_flag_bitsILi32EEENST_INS5_IJNSA_ILi8EEENSA_ILi32EEEEEENS5_IJS19_SC_EEEEEEEvNS4_8identityENS4_23SM90_TMA_LOAD_MULTICASTES1D_vS1E_EENS_8epilogue10collective6detail29Sm90TmaWarpSpecializedAdapterINS1I_15DefaultEpilogueIfSK_SK_NS1H_6thread17LinearCombinationIfLi1EffLNS1M_9ScaleType4KindE0ELNS_15FloatRoundStyleE2EfEENS1_15EpilogueDefaultEEEEEvvEEEEvNT_6ParamsE --------------------------
	.section	.text._ZN7cutlass13device_kernelINS_4gemm6kernel13GemmUniversalIN4cute5tupleIJiiiiEEENS1_10collective13CollectiveMmaINS1_34MainloopSm90TmaGmmaWarpSpecializedILi2ENS5_IJNS4_1CILi4EEENSA_ILi1EEESC_EEENS1_35KernelTmaWarpSpecializedCooperativeEEENS5_IJNSA_ILi256EEENSA_ILi128EEENSA_ILi64EEEEEEfNS5_IJlSC_lEEEfSK_NS4_8TiledMMAINS4_8MMA_AtomIJNS4_4SM904GMMA30MMA_64x128x8_F32TF32TF32_SS_TNILNSO_7ScaleInE1ELSQ_1EEEEEENS4_6LayoutINS5_IJNSA_ILi2EEESC_SC_EEENS5_IJSC_NSA_ILi0EEESW_EEEEENS5_IJNS4_10UnderscoreESZ_SZ_EEEEENS4_13SM90_TMA_LOADENS4_14ComposedLayoutINS4_7SwizzleILi3ELi4ELi3EEENS4_18smem_ptr_flag_bitsILi32EEENST_INS5_IJNSA_ILi8EEENSA_ILi32EEEEEENS5_IJS19_SC_EEEEEEEvNS4_8identityENS4_23SM90_TMA_LOAD_MULTICASTES1D_vS1E_EENS_8epilogue10collective6detail29Sm90TmaWarpSpecializedAdapterINS1I_15DefaultEpilogueIfSK_SK_NS1H_6thread17LinearCombinationIfLi1EffLNS1M_9ScaleType4KindE0ELNS_15FloatRoundStyleE2EfEENS1_15EpilogueDefaultEEEEEvvEEEEvNT_6ParamsE,"ax",@progbits
	.align	128
.text._ZN7cutlass13device_kernelINS_4gemm6kernel13GemmUniversalIN4cute5tupleIJiiiiEEENS1_10collective13CollectiveMmaINS1_34MainloopSm90TmaGmmaWarpSpecializedILi2ENS5_IJNS4_1CILi4EEENSA_ILi1EEESC_EEENS1_35KernelTmaWarpSpecializedCooperativeEEENS5_IJNSA_ILi256EEENSA_ILi128EEENSA_ILi64EEEEEEfNS5_IJlSC_lEEEfSK_NS4_8TiledMMAINS4_8MMA_AtomIJNS4_4SM904GMMA30MMA_64x128x8_F32TF32TF32_SS_TNILNSO_7ScaleInE1ELSQ_1EEEEEENS4_6LayoutINS5_IJNSA_ILi2EEESC_SC_EEENS5_IJSC_NSA_ILi0EEESW_EEEEENS5_IJNS4_10UnderscoreESZ_SZ_EEEEENS4_13SM90_TMA_LOADENS4_14ComposedLayoutINS4_7SwizzleILi3ELi4ELi3EEENS4_18smem_ptr_flag_bitsILi32EEENST_INS5_IJNSA_ILi8EEENSA_ILi32EEEEEENS5_IJS19_SC_EEEEEEEvNS4_8identityENS4_23SM90_TMA_LOAD_MULTICASTES1D_vS1E_EENS_8epilogue10collective6detail29Sm90TmaWarpSpecializedAdapterINS1I_15DefaultEpilogueIfSK_SK_NS1H_6thread17LinearCombinationIfLi1EffLNS1M_9ScaleType4KindE0ELNS_15FloatRoundStyleE2EfEENS1_15EpilogueDefaultEEEEEvvEEEEvNT_6ParamsE:
        .type           _ZN7cutlass13device_kernelINS_4gemm6kernel13GemmUniversalIN4cute5tupleIJiiiiEEENS1_10collective13CollectiveMmaINS1_34MainloopSm90TmaGmmaWarpSpecializedILi2ENS5_IJNS4_1CILi4EEENSA_ILi1EEESC_EEENS1_35KernelTmaWarpSpecializedCooperativeEEENS5_IJNSA_ILi256EEENSA_ILi128EEENSA_ILi64EEEEEEfNS5_IJlSC_lEEEfSK_NS4_8TiledMMAINS4_8MMA_AtomIJNS4_4SM904GMMA30MMA_64x128x8_F32TF32TF32_SS_TNILNSO_7ScaleInE1ELSQ_1EEEEEENS4_6LayoutINS5_IJNSA_ILi2EEESC_SC_EEENS5_IJSC_NSA_ILi0EEESW_EEEEENS5_IJNS4_10UnderscoreESZ_SZ_EEEEENS4_13SM90_TMA_LOADENS4_14ComposedLayoutINS4_7SwizzleILi3ELi4ELi3EEENS4_18smem_ptr_flag_bitsILi32EEENST_INS5_IJNSA_ILi8EEENSA_ILi32EEEEEENS5_IJS19_SC_EEEEEEEvNS4_8identityENS4_23SM90_TMA_LOAD_MULTICASTES1D_vS1E_EENS_8epilogue10collective6detail29Sm90TmaWarpSpecializedAdapterINS1I_15DefaultEpilogueIfSK_SK_NS1H_6thread17LinearCombinationIfLi1EffLNS1M_9ScaleType4KindE0ELNS_15FloatRoundStyleE2EfEENS1_15EpilogueDefaultEEEEEvvEEEEvNT_6ParamsE,@function
        .size           _ZN7cutlass13device_kernelINS_4gemm6kernel13GemmUniversalIN4cute5tupleIJiiiiEEENS1_10collective13CollectiveMmaINS1_34MainloopSm90TmaGmmaWarpSpecializedILi2ENS5_IJNS4_1CILi4EEENSA_ILi1EEESC_EEENS1_35KernelTmaWarpSpecializedCooperativeEEENS5_IJNSA_ILi256EEENSA_ILi128EEENSA_ILi64EEEEEEfNS5_IJlSC_lEEEfSK_NS4_8TiledMMAINS4_8MMA_AtomIJNS4_4SM904GMMA30MMA_64x128x8_F32TF32TF32_SS_TNILNSO_7ScaleInE1ELSQ_1EEEEEENS4_6LayoutINS5_IJNSA_ILi2EEESC_SC_EEENS5_IJSC_NSA_ILi0EEESW_EEEEENS5_IJNS4_10UnderscoreESZ_SZ_EEEEENS4_13SM90_TMA_LOADENS4_14ComposedLayoutINS4_7SwizzleILi3ELi4ELi3EEENS4_18smem_ptr_flag_bitsILi32EEENST_INS5_IJNSA_ILi8EEENSA_ILi32EEEEEENS5_IJS19_SC_EEEEEEEvNS4_8identityENS4_23SM90_TMA_LOAD_MULTICASTES1D_vS1E_EENS_8epilogue10collective6detail29Sm90TmaWarpSpecializedAdapterINS1I_15DefaultEpilogueIfSK_SK_NS1H_6thread17LinearCombinationIfLi1EffLNS1M_9ScaleType4KindE0ELNS_15FloatRoundStyleE2EfEENS1_15EpilogueDefaultEEEEEvvEEEEvNT_6ParamsE,(.L_x_319 - _ZN7cutlass13device_kernelINS_4gemm6kernel13GemmUniversalIN4cute5tupleIJiiiiEEENS1_10collective13CollectiveMmaINS1_34MainloopSm90TmaGmmaWarpSpecializedILi2ENS5_IJNS4_1CILi4EEENSA_ILi1EEESC_EEENS1_35KernelTmaWarpSpecializedCooperativeEEENS5_IJNSA_ILi256EEENSA_ILi128EEENSA_ILi64EEEEEEfNS5_IJlSC_lEEEfSK_NS4_8TiledMMAINS4_8MMA_AtomIJNS4_4SM904GMMA30MMA_64x128x8_F32TF32TF32_SS_TNILNSO_7ScaleInE1ELSQ_1EEEEEENS4_6LayoutINS5_IJNSA_ILi2EEESC_SC_EEENS5_IJSC_NSA_ILi0EEESW_EEEEENS5_IJNS4_10UnderscoreESZ_SZ_EEEEENS4_13SM90_TMA_LOADENS4_14ComposedLayoutINS4_7SwizzleILi3ELi4ELi3EEENS4_18smem_ptr_flag_bitsILi32EEENST_INS5_IJNSA_ILi8EEENSA_ILi32EEEEEENS5_IJS19_SC_EEEEEEEvNS4_8identityENS4_23SM90_TMA_LOAD_MULTICASTES1D_vS1E_EENS_8epilogue10collective6detail29Sm90TmaWarpSpecializedAdapterINS1I_15DefaultEpilogueIfSK_SK_NS1H_6thread17LinearCombinationIfLi1EffLNS1M_9ScaleType4KindE0ELNS_15FloatRoundStyleE2EfEENS1_15EpilogueDefaultEEEEEvvEEEEvNT_6ParamsE)
        .other          _ZN7cutlass13device_kernelINS_4gemm6kernel13GemmUniversalIN4cute5tupleIJiiiiEEENS1_10collective13CollectiveMmaINS1_34MainloopSm90TmaGmmaWarpSpecializedILi2ENS5_IJNS4_1CILi4EEENSA_ILi1EEESC_EEENS1_35KernelTmaWarpSpecializedCooperativeEEENS5_IJNSA_ILi256EEENSA_ILi128EEENSA_ILi64EEEEEEfNS5_IJlSC_lEEEfSK_NS4_8TiledMMAINS4_8MMA_AtomIJNS4_4SM904GMMA30MMA_64x128x8_F32TF32TF32_SS_TNILNSO_7ScaleInE1ELSQ_1EEEEEENS4_6LayoutINS5_IJNSA_ILi2EEESC_SC_EEENS5_IJSC_NSA_ILi0EEESW_EEEEENS5_IJNS4_10UnderscoreESZ_SZ_EEEEENS4_13SM90_TMA_LOADENS4_14ComposedLayoutINS4_7SwizzleILi3ELi4ELi3EEENS4_18smem_ptr_flag_bitsILi32EEENST_INS5_IJNSA_ILi8EEENSA_ILi32EEEEEENS5_IJS19_SC_EEEEEEEvNS4_8identityENS4_23SM90_TMA_LOAD_MULTICASTES1D_vS1E_EENS_8epilogue10collective6detail29Sm90TmaWarpSpecializedAdapterINS1I_15DefaultEpilogueIfSK_SK_NS1H_6thread17LinearCombinationIfLi1EffLNS1M_9ScaleType4KindE0ELNS_15FloatRoundStyleE2EfEENS1_15EpilogueDefaultEEEEEvvEEEEvNT_6ParamsE,@"STO_CUDA_ENTRY STV_DEFAULT"
_ZN7cutlass13device_kernelINS_4gemm6kernel13GemmUniversalIN4cute5tupleIJiiiiEEENS1_10collective13CollectiveMmaINS1_34MainloopSm90TmaGmmaWarpSpecializedILi2ENS5_IJNS4_1CILi4EEENSA_ILi1EEESC_EEENS1_35KernelTmaWarpSpecializedCooperativeEEENS5_IJNSA_ILi256EEENSA_ILi128EEENSA_ILi64EEEEEEfNS5_IJlSC_lEEEfSK_NS4_8TiledMMAINS4_8MMA_AtomIJNS4_4SM904GMMA30MMA_64x128x8_F32TF32TF32_SS_TNILNSO_7ScaleInE1ELSQ_1EEEEEENS4_6LayoutINS5_IJNSA_ILi2EEESC_SC_EEENS5_IJSC_NSA_ILi0EEESW_EEEEENS5_IJNS4_10UnderscoreESZ_SZ_EEEEENS4_13SM90_TMA_LOADENS4_14ComposedLayoutINS4_7SwizzleILi3ELi4ELi3EEENS4_18smem_ptr_flag_bitsILi32EEENST_INS5_IJNSA_ILi8EEENSA_ILi32EEEEEENS5_IJS19_SC_EEEEEEEvNS4_8identityENS4_23SM90_TMA_LOAD_MULTICASTES1D_vS1E_EENS_8epilogue10collective6detail29Sm90TmaWarpSpecializedAdapterINS1I_15DefaultEpilogueIfSK_SK_NS1H_6thread17LinearCombinationIfLi1EffLNS1M_9ScaleType4KindE0ELNS_15FloatRoundStyleE2EfEENS1_15EpilogueDefaultEEEEEvvEEEEvNT_6ParamsE:
[----:B------:R-:W0:Y:S01]  /*0000*/  LDC R1, c[0x0][0x28] ;  /* 0x00000a00ff017b82 */ /* 0x000e220000000800 */
[----:B------:R-:W1:Y:S01]  /*0010*/  S2R R18, SR_TID.X ;  /* 0x0000000000127919 */ /* 0x000e620000002100 */
[----:B------:R-:W-:Y:S01]  /*0020*/  ELECT P0, URZ, PT ;  /* 0x00000000003f782f */ /* 0x000fe20003800000 */
[----:B------:R-:W-:Y:S01]  /*0030*/  BSSY B0, `(.L_x_0) ;  /* 0x000000f000007945 */ /* 0x000fe20003800000 */
[--C-:B-1----:R-:W-:Y:S02]  /*0040*/  SHF.R.U32.HI R0, RZ, 0x5, R18.reuse ;  /* 0x00000005ff007819 */ /* 0x102fe40000011612 */
[----:B------:R-:W-:-:S03]  /*0050*/  SHF.R.U32.HI R3, RZ, 0x7, R18 ;  /* 0x00000007ff037819 */ /* 0x000fc60000011612 */
[----:B------:R-:W1:Y:S04]  /*0060*/  SHFL.IDX PT, R2, R0, RZ, 0x1f ;  /* 0x00001fff00027589 */ /* 0x000e6800000e0000 */
[----:B------:R2:W3:Y:S01]  /*0070*/  SHFL.IDX PT, R5, R3, RZ, 0x1f ;  /* 0x00001fff03057589 */ /* 0x0004e200000e0000 */
[----:B-1----:R-:W-:-:S13]  /*0080*/  ISETP.NE.OR P0, PT, R2, RZ, !P0 ;  /* 0x000000ff0200720c */ /* 0x002fda0004705670 */
[----:B0-23--:R-:W-:Y:S05]  /*0090*/  @P0 BRA `(.L_x_1) ;  /* 0x0000000000200947 */ /* 0x00dfea0003800000 */
[----:B------:R-:W-:Y:S02]  /*00a0*/  ULDC.64 UR4, c[0x0][0x198] ;  /* 0x0000660000047ab9 */ /* 0x000fe40000000a00 */
[----:B------:R-:W-:Y:S02]  /*00b0*/  UIADD3 UR6, UP0, UR4, 0xf0, URZ ;  /* 0x000000f004067890 */ /* 0x000fe4000ff1e03f */
[----:B------:R-:W-:Y:S02]  /*00c0*/  UIADD3 UR4, UP1, UR4, 0x1f0, URZ ;  /* 0x000001f004047890 */ /* 0x000fe4000ff3e03f */
[----:B------:R-:W-:Y:S02]  /*00d0*/  UIADD3.X UR7, URZ, UR5, URZ, UP0, !UPT ;  /* 0x000000053f077290 */ /* 0x000fe400087fe43f */
[----:B------:R-:W-:-:S07]  /*00e0*/  UIADD3.X UR5, URZ, UR5, URZ, UP1, !UPT ;  /* 0x000000053f057290 */ /* 0x000fce0008ffe43f */
[----:B------:R0:W-:Y:S02]  /*00f0*/  UTMACCTL.PF [UR6] ;  /* 0x00000000060079b9 */ /* 0x0001e40008040000 */
[----:B------:R0:W-:Y:S02]  /*0100*/  UTMACCTL.PF [UR4] ;  /* 0x00000000040079b9 */ /* 0x0001e40008040000 */
[----:B0-----:R-:W-:Y:S01]  /*0110*/  NOP ;  /* 0x0000000000007918 */ /* 0x001fe20000000000 */
.L_x_1:
[----:B------:R-:W-:Y:S05]  /*0120*/  BSYNC B0 ;  /* 0x0000000000007941 */ /* 0x000fea0003800000 */
.L_x_0:
[----:B------:R-:W0:Y:S02]  /*0130*/  SHFL.IDX PT, R3, R0, RZ, 0x1f ;  /* 0x00001fff00037589 */ /* 0x000e2400000e0000 */
[----:B0-----:R-:W-:-:S13]  /*0140*/  ISETP.NE.AND P0, PT, R3, RZ, PT ;  /* 0x000000ff0300720c */ /* 0x001fda0003f05270 */
[----:B------:R-:W-:Y:S05]  /*0150*/  @P0 BRA `(.L_x_2) ;  /* 0x0000000000480947 */ /* 0x000fea0003800000 */
[----:B------:R-:W0:Y:S01]  /*0160*/  S2UR UR8, SR_CgaCtaId ;  /* 0x00000000000879c3 */ /* 0x000e220000008800 */
[----:B------:R-:W-:Y:S01]  /*0170*/  UMOV UR4, 0x400 ;  /* 0x0000040000047882 */ /* 0x000fe20000000000 */
[----:B------:R-:W-:Y:S01]  /*0180*/  UMOV UR5, 0x1 ;  /* 0x0000000100057882 */ /* 0x000fe20000000000 */
[----:B------:R-:W-:Y:S01]  /*0190*/  UMOV UR6, 0x8 ;  /* 0x0000000800067882 */ /* 0x000fe20000000000 */
[----:B------:R-:W-:Y:S01]  /*01a0*/  ELECT P0, URZ, PT ;  /* 0x00000000003f782f */ /* 0x000fe20003800000 */
[----:B------:R-:W-:-:S04]  /*01b0*/  UIADD3 UR6, -UR6, 0x100000, URZ ;  /* 0x0010000006067890 */ /* 0x000fc8000fffe13f */
[----:B------:R-:W-:Y:S02]  /*01c0*/  USHF.L.U32 UR7, UR6, 0xb, URZ ;  /* 0x0000000b06077899 */ /* 0x000fe4000800063f */
[----:B------:R-:W-:Y:S02]  /*01d0*/  USHF.L.U32 UR6, UR6, 0x1, URZ ;  /* 0x0000000106067899 */ /* 0x000fe4000800063f */
[----:B0-----:R-:W-:Y:S02]  /*01e0*/  ULEA UR8, UR8, UR4, 0x18 ;  /* 0x0000000408087291 */ /* 0x001fe4000f8ec03f */
[----:B------:R-:W-:-:S04]  /*01f0*/  UIADD3 UR4, -UR5, 0x100000, URZ ;  /* 0x0010000005047890 */ /* 0x000fc8000fffe13f */
[----:B------:R-:W-:Y:S02]  /*0200*/  USHF.L.U32 UR5, UR4, 0xb, URZ ;  /* 0x0000000b04057899 */ /* 0x000fe4000800063f */
[----:B------:R-:W-:Y:S01]  /*0210*/  USHF.L.U32 UR4, UR4, 0x1, URZ ;  /* 0x0000000104047899 */ /* 0x000fe2000800063f */
[----:B------:R-:W0:Y:S11]  /*0220*/  FENCE.VIEW.ASYNC.S ;  /* 0x00000000000073c6 */ /* 0x000e360000000000 */
[----:B0-----:R0:W1:Y:S01]  /*0230*/  SYNCS.EXCH.64 URZ, [UR8], UR4 ;  /* 0x00000004083f75b2 */ /* 0x0010620008000100 */
[----:B------:R0:W2:Y:S01]  /*0240*/  SYNCS.EXCH.64 URZ, [UR8+0x10], UR6 ;  /* 0x00001006083f75b2 */ /* 0x0000a20008000100 */
[----:B------:R0:W3:Y:S01]  /*0250*/  SYNCS.EXCH.64 URZ, [UR8+0x8], UR4 ;  /* 0x00000804083f75b2 */ /* 0x0000e20008000100 */
[----:B------:R0:W4:Y:S01]  /*0260*/  SYNCS.EXCH.64 URZ, [UR8+0x18], UR6 ;  /* 0x00001806083f75b2 */ /* 0x0001220008000100 */
[----:B------:R-:W-:Y:S01]  /*0270*/  NOP ;  /* 0x0000000000007918 */ /* 0x000fe20000000000 */
.L_x_2:
[----:B------:R-:W-:Y:S01]  /*0280*/  SHF.R.S32.HI R7, RZ, 0x1f, R18 ;  /* 0x0000001fff077819 */ /* 0x000fe20000011412 */
[----:B------:R-:W5:Y:S01]  /*0290*/  SHFL.IDX PT, R0, R0, RZ, 0x1f ;  /* 0x00001fff00007589 */ /* 0x000f6200000e0000 */
[----:B0-----:R-:W0:Y:S01]  /*02a0*/  S2UR UR8, SR_CTAID.X ;  /* 0x00000000000879c3 */ /* 0x001e220000002500 */
[----:B------:R-:W-:Y:S02]  /*02b0*/  ELECT P0, URZ, PT ;  /* 0x00000000003f782f */ /* 0x000fe40003800000 */
[----:B------:R-:W-:Y:S01]  /*02c0*/  LEA.HI R7, R7, R18, RZ, 0x7 ;  /* 0x0000001207077211 */ /* 0x000fe200078f38ff */
[----:B------:R-:W1:Y:S01]  /*02d0*/  S2R R4, SR_CTAID.Y ;  /* 0x0000000000047919 */ /* 0x000e620000002600 */
[----:B------:R-:W-:Y:S01]  /*02e0*/  SHF.R.S32.HI R8, RZ, 0x1f, R3 ;  /* 0x0000001fff087819 */ /* 0x000fe20000011403 */
[----:B------:R-:W-:Y:S01]  /*02f0*/  ULDC UR4, c[0x0][0x150] ;  /* 0x0000540000047ab9 */ /* 0x000fe20000000800 */
[----:B------:R-:W-:Y:S01]  /*0300*/  LOP3.LUT R7, R7, 0xffffff80, RZ, 0xc0, !PT ;  /* 0xffffff8007077812 */ /* 0x000fe200078ec0ff */
[----:B------:R-:W-:Y:S01]  /*0310*/  NOP ;  /* 0x0000000000007918 */ /* 0x000fe20000000000 */
[----:B------:R-:W-:Y:S01]  /*0320*/  LEA.HI R8, R8, R3, RZ, 0x2 ;  /* 0x0000000308087211 */ /* 0x000fe200078f10ff */
[----:B------:R-:W2:Y:S01]  /*0330*/  LDC R10, c[0x0][0x144] ;  /* 0x00005100ff0a7b82 */ /* 0x000ea20000000800 */
[----:B------:R-:W-:Y:S01]  /*0340*/  NOP ;  /* 0x0000000000007918 */ /* 0x000fe20000000000 */
[----:B------:R-:W-:Y:S01]  /*0350*/  IMAD.IADD R6, R18, 0x1, -R7 ;  /* 0x0000000112067824 */ /* 0x000fe200078e0a07 */
[----:B------:R-:W-:Y:S01]  /*0360*/  LOP3.LUT R8, R8, 0x3ffffffc, RZ, 0xc0, !PT ;  /* 0x3ffffffc08087812 */ /* 0x000fe200078ec0ff */
[----:B------:R-:W-:Y:S01]  /*0370*/  IMAD.MOV.U32 R22, RZ, RZ, 0x1 ;  /* 0x00000001ff167424 */ /* 0x000fe200078e00ff */
[----:B------:R-:W-:-:S02]  /*0380*/  ISETP.NE.AND P3, PT, R5, RZ, PT ;  /* 0x000000ff0500720c */ /* 0x000fc40003f65270 */
[----:B------:R-:W-:Y:S01]  /*0390*/  SHF.R.S32.HI R7, RZ, 0x1f, R6 ;  /* 0x0000001fff077819 */ /* 0x000fe20000011406 */
[----:B------:R-:W3:Y:S01]  /*03a0*/  LDC R12, c[0x0][0x140] ;  /* 0x00005000ff0c7b82 */ /* 0x000ee20000000800 */
[----:B------:R-:W-:Y:S02]  /*03b0*/  IADD3 R8, R3, -R8, RZ ;  /* 0x8000000803087210 */ /* 0x000fe40007ffe0ff */
[----:B------:R-:W-:Y:S02]  /*03c0*/  LEA.HI R7, R7, R6, RZ, 0x3 ;  /* 0x0000000607077211 */ /* 0x000fe400078f18ff */
[----:B-----5:R-:W-:Y:S02]  /*03d0*/  ISETP.NE.OR P0, PT, R0, RZ, !P0 ;  /* 0x000000ff0000720c */ /* 0x020fe40004705670 */
[--C-:B------:R-:W-:Y:S02]  /*03e0*/  SHF.R.S32.HI R0, RZ, 0x3, R7.reuse ;  /* 0x00000003ff007819 */ /* 0x100fe40000011407 */
[----:B------:R-:W-:-:S02]  /*03f0*/  SHF.R.S32.HI R7, RZ, 0x1f, R7 ;  /* 0x0000001fff077819 */ /* 0x000fc40000011407 */
[----:B0-----:R-:W-:Y:S02]  /*0400*/  I2FP.F32.U32 R9, UR8 ;  /* 0x0000000800097c45 */ /* 0x001fe40008201000 */
[----:B------:R-:W-:-:S03]  /*0410*/  LEA.HI R7, R7, R0, RZ, 0x2 ;  /* 0x0000000007077211 */ /* 0x000fc600078f10ff */
[----:B------:R-:W-:Y:S01]  /*0420*/  FMUL R9, R9, UR4 ;  /* 0x0000000409097c20 */ /* 0x000fe20008400000 */
[----:B------:R-:W-:Y:S01]  /*0430*/  LOP3.LUT R7, R7, 0xfffffffc, RZ, 0xc0, !PT ;  /* 0xfffffffc07077812 */ /* 0x000fe200078ec0ff */
[----:B------:R-:W-:Y:S01]  /*0440*/  VOTEU.ALL UP0, P0 ;  /* 0x00000000003f7886 */ /* 0x000fe20000000000 */
[----:B-1----:R-:W-:Y:S01]  /*0450*/  I2FP.F32.U32 R11, R4 ;  /* 0x00000004000b7245 */ /* 0x002fe20000201000 */
[----:B------:R-:W-:Y:S01]  /*0460*/  ULDC UR4, c[0x0][0x154] ;  /* 0x0000550000047ab9 */ /* 0x000fe20000000800 */
[----:B------:R-:W-:Y:S01]  /*0470*/  VOTEU.ALL UP1, P0 ;  /* 0x00000000003f7886 */ /* 0x000fe20000020000 */
[----:B------:R-:W0:Y:S01]  /*0480*/  F2I.U32.TRUNC.NTZ R9, R9 ;  /* 0x0000000900097305 */ /* 0x000e22000020f000 */
[----:B------:R-:W-:Y:S01]  /*0490*/  IMAD.IADD R7, R0, 0x1, -R7 ;  /* 0x0000000100077824 */ /* 0x000fe200078e0a07 */
[----:B------:R-:W1:Y:S01]  /*04a0*/  @!UP0 S2UR UR7, SR_CgaCtaId ;  /* 0x00000000000789c3 */ /* 0x000e620000008800 */
[----:B------:R-:W-:Y:S01]  /*04b0*/  @!UP0 UMOV UR6, 0x400 ;  /* 0x0000040000068882 */ /* 0x000fe20000000000 */
[----:B---3--:R-:W-:Y:S01]  /*04c0*/  ISETP.EQ.U32.AND P2, PT, R12, 0x1, PT ;  /* 0x000000010c00780c */ /* 0x008fe20003f42070 */
[----:B------:R-:W-:-:S05]  /*04d0*/  IMAD R8, R8, 0x4, R7 ;  /* 0x0000000408087824 */ /* 0x000fca00078e0207 */
[----:B------:R-:W-:-:S04]  /*04e0*/  SHF.R.S32.HI R3, RZ, 0x1f, R8 ;  /* 0x0000001fff037819 */ /* 0x000fc80000011408 */
[----:B------:R-:W-:Y:S01]  /*04f0*/  LEA.HI R0, R3, R8, RZ, 0x2 ;  /* 0x0000000803007211 */ /* 0x000fe200078f10ff */
[----:B0-----:R-:W-:-:S03]  /*0500*/  IMAD.MOV R7, RZ, RZ, -R9 ;  /* 0x000000ffff077224 */ /* 0x001fc600078e0a09 */
[----:B------:R-:W-:Y:S01]  /*0510*/  LOP3.LUT R9, R0, 0xfffffffc, RZ, 0xc0, !PT ;  /* 0xfffffffc00097812 */ /* 0x000fe200078ec0ff */
[----:B--2---:R-:W-:Y:S02]  /*0520*/  IMAD R3, R10, R7, UR8 ;  /* 0x000000080a037e24 */ /* 0x004fe4000f8e0207 */
[----:B------:R-:W-:Y:S01]  /*0530*/  FMUL R10, R11, UR4 ;  /* 0x000000040b0a7c20 */ /* 0x000fe20008400000 */
[----:B------:R-:W0:Y:S01]  /*0540*/  LDC R7, c[0x0][0x148] ;  /* 0x00005200ff077b82 */ /* 0x000e220000000800 */
[C---:B------:R-:W-:Y:S01]  /*0550*/  IADD3 R0, R8.reuse, -R9, RZ ;  /* 0x8000000908007210 */ /* 0x040fe20007ffe0ff */
[----:B------:R-:W-:Y:S01]  /*0560*/  IMAD.SHL.U32 R11, R8, 0x4, RZ ;  /* 0x00000004080b7824 */ /* 0x000fe200078e00ff */
[----:B------:R-:W-:Y:S01]  /*0570*/  SHF.R.S32.HI R9, RZ, 0x1f, R2 ;  /* 0x0000001fff097819 */ /* 0x000fe20000011402 */
[----:B------:R-:W-:Y:S01]  /*0580*/  UMOV UR4, 0x20 ;  /* 0x0000002000047882 */ /* 0x000fe20000000000 */
[----:B------:R-:W2:Y:S01]  /*0590*/  F2I.U32.TRUNC.NTZ R10, R10 ;  /* 0x0000000a000a7305 */ /* 0x000ea2000020f000 */
[----:B------:R-:W-:Y:S01]  /*05a0*/  ISETP.NE.AND P4, PT, R0, R3, PT ;  /* 0x000000030000720c */ /* 0x000fe20003f85270 */
[----:B------:R-:W-:-:S04]  /*05b0*/  @!UP0 UIADD3 UR4, -UR4, 0x100000, URZ ;  /* 0x0010000004048890 */ /* 0x000fc8000fffe13f */
[----:B------:R-:W-:Y:S02]  /*05c0*/  @!UP0 USHF.L.U32 UR5, UR4, 0xb, URZ ;  /* 0x0000000b04058899 */ /* 0x000fe4000800063f */
[----:B------:R-:W-:Y:S01]  /*05d0*/  @!UP0 USHF.L.U32 UR4, UR4, 0x1, URZ ;  /* 0x0000000104048899 */ /* 0x000fe2000800063f */
[----:B------:R-:W-:Y:S01]  /*05e0*/  LEA.HI R9, R9, R2, RZ, 0x2 ;  /* 0x0000000209097211 */ /* 0x000fe200078f10ff */
[----:B-1----:R-:W-:Y:S01]  /*05f0*/  @!UP0 ULEA UR6, UR7, UR6, 0x18 ;  /* 0x0000000607068291 */ /* 0x002fe2000f8ec03f */
[----:B------:R-:W-:Y:S01]  /*0600*/  LOP3.LUT R152, R8, 0xc, R11, 0x78, !PT ;  /* 0x0000000c08987812 */ /* 0x000fe200078e780b */
[----:B------:R-:W-:Y:S01]  /*0610*/  VOTEU.ALL UP0, P0 ;  /* 0x00000000003f7886 */ /* 0x000fe20000000000 */
[----:B------:R-:W-:Y:S02]  /*0620*/  LOP3.LUT R9, R9, 0xfffffffc, RZ, 0xc0, !PT ;  /* 0xfffffffc09097812 */ /* 0x000fe400078ec0ff */
[----:B------:R-:W-:Y:S01]  /*0630*/  LOP3.LUT P0, RZ, R6, 0x7, RZ, 0xc0, !PT ;  /* 0x0000000706ff7812 */ /* 0x000fe2000780c0ff */
[----:B------:R-:W-:-:S02]  /*0640*/  VIADD R6, R5, 0xffffffff ;  /* 0xffffffff05067836 */ /* 0x000fc40000000000 */
[----:B------:R-:W-:Y:S01]  /*0650*/  IMAD.IADD R0, R2, 0x1, -R9 ;  /* 0x0000000102007824 */ /* 0x000fe200078e0a09 */
[----:B------:R-:W-:Y:S02]  /*0660*/  ISETP.LT.U32.AND P0, PT, R152, 0x4, !P0 ;  /* 0x000000049800780c */ /* 0x000fe40004701070 */
[----:B------:R-:W-:Y:S01]  /*0670*/  @P4 SHF.R.S32.HI R9, RZ, 0x1f, R152 ;  /* 0x0000001fff094819 */ /* 0x000fe20000011498 */
[----:B------:R-:W1:Y:S02]  /*0680*/  FENCE.VIEW.ASYNC.S ;  /* 0x00000000000073c6 */ /* 0x000e640000000000 */
[----:B-1----:R1:W3:Y:S01]  /*0690*/  @!UP0 SYNCS.EXCH.64 URZ, [UR6+0x30], UR4 ;  /* 0x00003004063f85b2 */ /* 0x0022e20008000100 */
[----:B--2---:R-:W-:Y:S02]  /*06a0*/  IADD3 R24, -R10, RZ, RZ ;  /* 0x000000ff0a187210 */ /* 0x004fe40007ffe1ff */
[----:B------:R-:W-:Y:S02]  /*06b0*/  @P4 LEA.HI R9, R9, R152, RZ, 0x2 ;  /* 0x0000009809094211 */ /* 0x000fe400078f10ff */
[----:B------:R-:W-:Y:S01]  /*06c0*/  ISETP.NE.AND P1, PT, R0, 0x3, PT ;  /* 0x000000030000780c */ /* 0x000fe20003f25270 */
[----:B0-----:R-:W-:Y:S01]  /*06d0*/  IMAD R2, R7, R24, R4 ;  /* 0x0000001807027224 */ /* 0x001fe200078e0204 */
[----:B------:R-:W-:-:S02]  /*06e0*/  @P4 SHF.R.S32.HI R9, RZ, 0x2, R9 ;  /* 0x00000002ff094819 */ /* 0x000fc40000011409 */
[----:B------:R-:W-:Y:S02]  /*06f0*/  ISETP.EQ.OR P1, PT, R0, RZ, !P1 ;  /* 0x000000ff0000720c */ /* 0x000fe40004f22670 */
[----:B------:R-:W-:Y:S02]  /*0700*/  @P4 ISETP.NE.AND P5, PT, R9, R2, PT ;  /* 0x000000020900420c */ /* 0x000fe40003fa5270 */
[----:B------:R-:W-:Y:S02]  /*0710*/  ISETP.EQ.AND P1, PT, R5, RZ, P1 ;  /* 0x000000ff0500720c */ /* 0x000fe40000f22270 */
[----:B------:R-:W-:Y:S01]  /*0720*/  ISETP.GE.U32.AND P6, PT, R6, 0x2, PT ;  /* 0x000000020600780c */ /* 0x000fe20003fc6070 */
[----:B------:R1:W0:Y:S01]  /*0730*/  @!UP1 SYNCS.EXCH.64 URZ, [UR6+0x38], UR4 ;  /* 0x00003804063f95b2 */ /* 0x0002220008000100 */
[----:B------:R-:W-:Y:S01]  /*0740*/  SEL R9, RZ, 0x1, !P0 ;  /* 0x00000001ff097807 */ /* 0x000fe20004000000 */
[----:B------:R-:W-:Y:S01]  /*0750*/  NOP ;  /* 0x0000000000007918 */ /* 0x000fe20000000000 */
[----:B------:R-:W-:-:S02]  /*0760*/  @P4 SEL R22, RZ, 0x1, P5 ;  /* 0x00000001ff164807 */ /* 0x000fc40002800000 */
[----:B------:R-:W-:Y:S02]  /*0770*/  SEL R19, RZ, 0x1, !P1 ;  /* 0x00000001ff137807 */ /* 0x000fe40004800000 */
[----:B------:R-:W-:Y:S02]  /*0780*/  LOP3.LUT R22, R22, R9, RZ, 0xc0, !PT ;  /* 0x0000000916167212 */ /* 0x000fe400078ec0ff */
[----:B------:R-:W-:Y:S01]  /*0790*/  SEL R19, R19, 0x2, P6 ;  /* 0x0000000213137807 */ /* 0x000fe20003000000 */
[----:B-1-3--:R-:W-:Y:S06]  /*07a0*/  @!P2 BRA `(.L_x_3) ;  /* 0x000000000008a947 */ /* 0x00afec0003800000 */
[----:B0---4-:R-:W-:Y:S01]  /*07b0*/  UCGABAR_ARV ;  /* 0x00000000000079c7 */ /* 0x011fe20008000000 */
[----:B------:R-:W-:Y:S05]  /*07c0*/  BRA `(.L_x_4) ;  /* 0x0000000000047947 */ /* 0x000fea0003800000 */
.L_x_3:
[----:B0---4-:R-:W-:Y:S01]  /*07d0*/  NOP ;  /* 0x0000000000007918 */ /* 0x011fe20000000000 */
.L_x_4:
[----:B------:R-:W0:Y:S01]  /*07e0*/  LDC R2, c[0x0][0x65c] ;  /* 0x00019700ff027b82 */ /* 0x000e220000000800 */
[----:B------:R-:W-:Y:S02]  /*07f0*/  MOV R8, UR8 ;  /* 0x0000000800087c02 */ /* 0x000fe40008000f00 */
[----:B------:R-:W-:Y:S02]  /*0800*/  MOV R9, RZ ;  /* 0x000000ff00097202 */ /* 0x000fe40000000f00 */
[----:B0-----:R-:W-:-:S04]  /*0810*/  ISETP.NE.AND P1, PT, R2, 0x1, PT ;  /* 0x000000010200780c */ /* 0x001fc80003f25270 */
[----:B------:R-:W-:-:S09]  /*0820*/  P2R R5, PR, RZ, 0x2 ;  /* 0x00000002ff057803 */ /* 0x000fd20000000000 */
[----:B------:R-:W0:Y:S01]  /*0830*/  @P1 LDC R17, c[0x0][0x10] ;  /* 0x00000400ff111b82 */ /* 0x000e220000000800 */
[----:B------:R-:W-:Y:S02]  /*0840*/  @P1 IMAD.MOV.U32 R5, RZ, RZ, RZ ;  /* 0x000000ffff051224 */ /* 0x000fe400078e00ff */
[----:B------:R-:W-:-:S05]  /*0850*/  @P1 IMAD.MOV.U32 R13, RZ, RZ, RZ ;  /* 0x000000ffff0d1224 */ /* 0x000fca00078e00ff */
[----:B------:R-:W1:Y:S01]  /*0860*/  @!P1 LDC R11, c[0x0][0xc] ;  /* 0x00000300ff0b9b82 */ /* 0x000e620000000800 */
[----:B0-----:R-:W-:-:S04]  /*0870*/  @P1 IMAD.WIDE.U32 R16, R17, UR8, R4 ;  /* 0x0000000811101c25 */ /* 0x001fc8000f8e0004 */
[----:B------:R-:W-:Y:S02]  /*0880*/  @P1 IMAD.IADD R17, R17, 0x1, R13 ;  /* 0x0000000111111824 */ /* 0x000fe400078e020d */
[----:B-1----:R-:W-:-:S04]  /*0890*/  @!P1 IMAD.WIDE.U32 R8, R4, R11, R8 ;  /* 0x0000000b04089225 */ /* 0x002fc800078e0008 */
[----:B------:R-:W-:Y:S01]  /*08a0*/  @!P1 IMAD.MOV.U32 R16, RZ, RZ, R8 ;  /* 0x000000ffff109224 */ /* 0x000fe200078e0008 */
[----:B------:R-:W-:Y:S01]  /*08b0*/  @!P1 MOV R17, R9 ;  /* 0x0000000900119202 */ /* 0x000fe20000000f00 */
[----:B------:R-:W-:Y:S06]  /*08c0*/  @!P2 BRA `(.L_x_5) ;  /* 0x00000000000ca947 */ /* 0x000fec0003800000 */
[----:B------:R-:W-:Y:S01]  /*08d0*/  UCGABAR_WAIT ;  /* 0x0000000000007dc7 */ /* 0x000fe20008000000 */
[----:B------:R-:W-:Y:S01]  /*08e0*/  CCTL.IVALL ;  /* 0x00000000ff00798f */ /* 0x000fe20002000000 */
[----:B------:R-:W-:Y:S05]  /*08f0*/  BRA `(.L_x_6) ;  /* 0x0000000000047947 */ /* 0x000fea0003800000 */
.L_x_5:
[----:B------:R-:W-:Y:S06]  /*0900*/  BAR.SYNC.DEFER_BLOCKING 0x0 ;  /* 0x0000000000007b1d */ /* 0x000fec0000010000 */
.L_x_6:
[----:B------:R-:W-:Y:S05]  /*0910*/  @!P3 BRA `(.L_x_7) ;  /* 0x0000008c0018b947 */ /* 0x000fea0003800000 */
[----:B------:R-:W-:-:S13]  /*0920*/  ISETP.GT.U32.AND P0, PT, R6, 0x1, PT ;  /* 0x000000010600780c */ /* 0x000fda0003f04070 */
[----:B------:R-:W-:Y:S05]  /*0930*/  @P0 EXIT ;  /* 0x000000000000094d */ /* 0x000fea0003800000 */
[----:B------:R-:W-:Y:S01]  /*0940*/  ULDC.64 UR4, c[0x0][0x650] ;  /* 0x0001940000047ab9 */ /* 0x000fe20000000a00 */
[----:B------:R-:W-:Y:S01]  /*0950*/  PRMT R0, RZ, 0x7610, R0 ;  /* 0x00007610ff007816 */ /* 0x000fe20000000000 */
[----:B------:R-:W-:Y:S01]  /*0960*/  IMAD.MOV.U32 R153, RZ, RZ, -0x1 ;  /* 0xffffffffff997424 */ /* 0x000fe200078e00ff */
[----:B------:R-:W-:Y:S01]  /*0970*/  ISETP.GE.U32.AND P0, PT, R16, UR4, PT ;  /* 0x0000000410007c0c */ /* 0x000fe2000bf06070 */
[----:B------:R-:W-:Y:S01]  /*0980*/  IMAD.MOV.U32 R154, RZ, RZ, -0x1 ;  /* 0xffffffffff9a7424 */ /* 0x000fe200078e00ff */
[----:B------:R-:W-:Y:S02]  /*0990*/  MOV R23, 0xffffffff ;  /* 0xffffffff00177802 */ /* 0x000fe40000000f00 */
[----:B------:R-:W-:-:S13]  /*09a0*/  ISETP.GE.U32.AND.EX P0, PT, R17, UR5, PT, P0 ;  /* 0x0000000511007c0c */ /* 0x000fda000bf06100 */
[----:B------:R-:W-:Y:S05]  /*09b0*/  @P0 BRA `(.L_x_8) ;  /* 0x00000004002c0947 */ /* 0x000fea0003800000 */
[----:B------:R-:W0:Y:S01]  /*09c0*/  LDC.64 R20, c[0x0][0x628] ;  /* 0x00018a00ff147b82 */ /* 0x000e220000000a00 */
[----:B------:R-:W-:Y:S02]  /*09d0*/  IMAD.MOV.U32 R8, RZ, RZ, R16 ;  /* 0x000000ffff087224 */ /* 0x000fe400078e0010 */
[----:B------:R-:W-:-:S05]  /*09e0*/  IMAD.MOV.U32 R9, RZ, RZ, R17 ;  /* 0x000000ffff097224 */ /* 0x000fca00078e0011 */
[----:B------:R-:W1:Y:S08]  /*09f0*/  LDC R0, c[0x0][0x630] ;  /* 0x00018c00ff007b82 */ /* 0x000e700000000800 */
[----:B------:R-:W2:Y:S01]  /*0a00*/  LDC.64 R26, c[0x0][0x620] ;  /* 0x00018800ff1a7b82 */ /* 0x000ea20000000a00 */
[----:B0-----:R-:W-:-:S04]  /*0a10*/  ISETP.NE.U32.AND P0, PT, R20, RZ, PT ;  /* 0x000000ff1400720c */ /* 0x001fc80003f05070 */
[----:B------:R-:W-:-:S13]  /*0a20*/  ISETP.NE.AND.EX P0, PT, R21, RZ, PT, P0 ;  /* 0x000000ff1500720c */ /* 0x000fda0003f05300 */
[----:B-12---:R-:W-:Y:S05]  /*0a30*/  @!P0 BRA `(.L_x_9) ;  /* 0x0000000000288947 */ /* 0x006fea0003800000 */
[----:B------:R-:W0:Y:S02]  /*0a40*/  LDC R13, c[0x0][0x634] ;  /* 0x00018d00ff0d7b82 */ /* 0x000e240000000800 */
[----:B0-----:R-:W-:-:S04]  /*0a50*/  IADD3 R13, P0, R16, R13, RZ ;  /* 0x0000000d100d7210 */ /* 0x001fc80007f1e0ff */
[----:B------:R-:W-:-:S05]  /*0a60*/  IADD3.X R15, RZ, R17, RZ, P0, !PT ;  /* 0x00000011ff0f7210 */ /* 0x000fca00007fe4ff */
[----:B------:R-:W-:-:S04]  /*0a70*/  IMAD.WIDE.U32 R8, R15, R20, RZ ;  /* 0x000000140f087225 */ /* 0x000fc800078e00ff */
[----:B------:R-:W-:-:S04]  /*0a80*/  IMAD.WIDE.U32 R10, P0, R13, R21, R8 ;  /* 0x000000150d0a7225 */ /* 0x000fc80007800008 */
[----:B------:R-:W-:-:S04]  /*0a90*/  IMAD.WIDE.U32 R8, R13, R20, RZ ;  /* 0x000000140d087225 */ /* 0x000fc800078e00ff */
[----:B------:R-:W-:Y:S01]  /*0aa0*/  IMAD.X R13, RZ, RZ, RZ, P0 ;  /* 0x000000ffff0d7224 */ /* 0x000fe200000e06ff */
[----:B------:R-:W-:Y:S01]  /*0ab0*/  IADD3 RZ, P0, R9, R10, RZ ;  /* 0x0000000a09ff7210 */ /* 0x000fe20007f1e0ff */
[----:B------:R-:W-:-:S04]  /*0ac0*/  IMAD.MOV.U32 R12, RZ, RZ, R11 ;  /* 0x000000ffff0c7224 */ /* 0x000fc800078e000b */
[----:B------:R-:W-:-:S08]  /*0ad0*/  IMAD.WIDE.U32.X R8, R15, R21, R12, P0 ;  /* 0x000000150f087225 */ /* 0x000fd000000e040c */
.L_x_9:
[----:B------:R-:W0:Y:S01]  /*0ae0*/  LDC.64 R20, c[0x0][0x640] ;  /* 0x00019000ff147b82 */ /* 0x000e220000000a00 */
[--C-:B------:R-:W-:Y:S01]  /*0af0*/  SHF.R.U64 R28, R8, R0, R9.reuse ;  /* 0x00000000081c7219 */ /* 0x100fe20000001209 */
[----:B------:R-:W-:Y:S01]  /*0b00*/  IMAD R30, R7, R24, R4 ;  /* 0x00000018071e7224 */ /* 0x000fe200078e0204 */
[----:B------:R-:W-:Y:S02]  /*0b10*/  SHF.R.U32.HI R0, RZ, R0, R9 ;  /* 0x00000000ff007219 */ /* 0x000fe40000011609 */
[----:B------:R-:W-:Y:S02]  /*0b20*/  IADD3 R5, P0, RZ, -R28, RZ ;  /* 0x8000001cff057210 */ /* 0x000fe40007f1e0ff */
[----:B------:R-:W-:Y:S01]  /*0b30*/  MOV R23, 0x1 ;  /* 0x0000000100177802 */ /* 0x000fe20000000f00 */
[----:B------:R-:W1:Y:S01]  /*0b40*/  LDC R6, c[0x0][0x618] ;  /* 0x00018600ff067b82 */ /* 0x000e620000000800 */
[----:B------:R-:W-:-:S05]  /*0b50*/  IADD3.X R9, RZ, ~R0, RZ, P0, !PT ;  /* 0x80000000ff097210 */ /* 0x000fca00007fe4ff */
[-C--:B------:R-:W-:Y:S02]  /*0b60*/  IMAD R0, R9, R26.reuse, RZ ;  /* 0x0000001a09007224 */ /* 0x080fe400078e02ff */
[----:B------:R-:W2:Y:S01]  /*0b70*/  LDC R11, c[0x0][0x608] ;  /* 0x00018200ff0b7b82 */ /* 0x000ea20000000800 */
[----:B------:R-:W-:-:S04]  /*0b80*/  IMAD.WIDE.U32 R8, R5, R26, R16 ;  /* 0x0000001a05087225 */ /* 0x000fc800078e0010 */
[----:B------:R-:W-:-:S03]  /*0b90*/  IMAD R5, R5, R27, R0 ;  /* 0x0000001b05057224 */ /* 0x000fc600078e0200 */
[----:B------:R-:W3:Y:S01]  /*0ba0*/  LDC R12, c[0x0][0x658] ;  /* 0x00019600ff0c7b82 */ /* 0x000ee20000000800 */
[----:B0-----:R-:W-:Y:S01]  /*0bb0*/  ISETP.NE.U32.AND P0, PT, R20, RZ, PT ;  /* 0x000000ff1400720c */ /* 0x001fe20003f05070 */
[----:B------:R-:W-:Y:S02]  /*0bc0*/  IMAD.IADD R5, R9, 0x1, R5 ;  /* 0x0000000109057824 */ /* 0x000fe400078e0205 */
[----:B------:R-:W-:Y:S01]  /*0bd0*/  IMAD.MOV.U32 R9, RZ, RZ, -0x1 ;  /* 0xffffffffff097424 */ /* 0x000fe200078e00ff */
[----:B------:R-:W-:-:S03]  /*0be0*/  ISETP.NE.AND.EX P0, PT, R21, RZ, PT, P0 ;  /* 0x000000ff1500720c */ /* 0x000fc60003f05300 */
[----:B------:R-:W0:Y:S01]  /*0bf0*/  LDC R15, c[0x0][0x600] ;  /* 0x00018000ff0f7b82 */ /* 0x000e220000000800 */
[-CC-:B-1----:R-:W-:Y:S02]  /*0c00*/  SHF.R.U64 R13, R8, R6.reuse, R5.reuse ;  /* 0x00000006080d7219 */ /* 0x182fe40000001205 */
[----:B------:R-:W-:-:S05]  /*0c10*/  SHF.R.U32.HI R0, RZ, R6, R5 ;  /* 0x00000006ff007219 */ /* 0x000fca0000011605 */
[----:B------:R-:W1:Y:S01]  /*0c20*/  LDC R14, c[0x0][0x648] ;  /* 0x00019200ff0e7b82 */ /* 0x000e620000000800 */
[-CC-:B--2---:R-:W-:Y:S02]  /*0c30*/  SHF.R.U64 R27, R13, R11.reuse, R0.reuse ;  /* 0x0000000b0d1b7219 */ /* 0x184fe40000001200 */
[----:B------:R-:W-:-:S05]  /*0c40*/  SHF.R.U32.HI R5, RZ, R11, R0 ;  /* 0x0000000bff057219 */ /* 0x000fca0000011600 */
[----:B------:R-:W2:Y:S01]  /*0c50*/  LDC R26, c[0x0][0x638] ;  /* 0x00018e00ff1a7b82 */ /* 0x000ea20000000800 */
[-CC-:B---3--:R-:W-:Y:S02]  /*0c60*/  SHF.R.U64 R24, R27, R12.reuse, R5.reuse ;  /* 0x0000000c1b187219 */ /* 0x188fe40000001205 */
[-C--:B------:R-:W-:Y:S02]  /*0c70*/  SHF.L.U32 R0, R9, R12.reuse, RZ ;  /* 0x0000000c09007219 */ /* 0x080fe400000006ff */
[----:B------:R-:W-:Y:S01]  /*0c80*/  SHF.R.U32.HI R5, RZ, R12, R5 ;  /* 0x0000000cff057219 */ /* 0x000fe20000011605 */
[----:B------:R-:W-:Y:S01]  /*0c90*/  IMAD.MOV.U32 R4, RZ, RZ, R24 ;  /* 0x000000ffff047224 */ /* 0x000fe200078e0018 */
[----:B------:R-:W-:Y:S01]  /*0ca0*/  LOP3.LUT R10, RZ, R0, RZ, 0x33, !PT ;  /* 0x00000000ff0a7212 */ /* 0x000fe200078e33ff */
[----:B------:R-:W3:Y:S01]  /*0cb0*/  LDC R25, c[0x0][0x610] ;  /* 0x00018400ff197b82 */ /* 0x000ee20000000800 */
[----:B------:R-:W-:Y:S05]  /*0cc0*/  @!P0 BRA `(.L_x_10) ;  /* 0x0000000000288947 */ /* 0x000fea0003800000 */
[----:B------:R-:W4:Y:S02]  /*0cd0*/  LDC R9, c[0x0][0x64c] ;  /* 0x00019300ff097b82 */ /* 0x000f240000000800 */
[----:B----4-:R-:W-:-:S05]  /*0ce0*/  IADD3 R9, P0, R24, R9, RZ ;  /* 0x0000000918097210 */ /* 0x010fca0007f1e0ff */
[----:B------:R-:W-:-:S04]  /*0cf0*/  IMAD.X R11, RZ, RZ, R5, P0 ;  /* 0x000000ffff0b7224 */ /* 0x000fc800000e0605 */
[----:B------:R-:W-:-:S04]  /*0d00*/  IMAD.WIDE.U32 R4, R11, R20, RZ ;  /* 0x000000140b047225 */ /* 0x000fc800078e00ff */
[----:B------:R-:W-:-:S04]  /*0d10*/  IMAD.WIDE.U32 R6, P0, R9, R21, R4 ;  /* 0x0000001509067225 */ /* 0x000fc80007800004 */
[----:B------:R-:W-:Y:S01]  /*0d20*/  IMAD.WIDE.U32 R4, R9, R20, RZ ;  /* 0x0000001409047225 */ /* 0x000fe200078e00ff */
[----:B------:R-:W-:-:S03]  /*0d30*/  IADD3.X R9, RZ, RZ, RZ, P0, !PT ;  /* 0x000000ffff097210 */ /* 0x000fc600007fe4ff */
[----:B------:R-:W-:Y:S01]  /*0d40*/  IMAD.MOV.U32 R8, RZ, RZ, R7 ;  /* 0x000000ffff087224 */ /* 0x000fe200078e0007 */
[----:B------:R-:W-:-:S05]  /*0d50*/  IADD3 RZ, P0, R5, R6, RZ ;  /* 0x0000000605ff7210 */ /* 0x000fca0007f1e0ff */
[----:B------:R-:W-:-:S08]  /*0d60*/  IMAD.WIDE.U32.X R4, R11, R21, R8, P0 ;  /* 0x000000150b047225 */ /* 0x000fd000000e0408 */
.L_x_10:
[----:B-1----:R-:W-:Y:S01]  /*0d70*/  SHF.R.U64 R4, R4, R14, R5 ;  /* 0x0000000e04047219 */ /* 0x002fe20000001205 */
[----:B0-----:R-:W-:Y:S01]  /*0d80*/  VIADD R6, R15, 0xffffffff ;  /* 0xffffffff0f067836 */ /* 0x001fe20000000000 */
[----:B------:R-:W-:Y:S01]  /*0d90*/  SHF.L.U32 R0, R23, R12, RZ ;  /* 0x0000000c17007219 */ /* 0x000fe200000006ff */
[----:B------:R-:W-:Y:S01]  /*0da0*/  IMAD.MOV.U32 R23, RZ, RZ, R28 ;  /* 0x000000ffff177224 */ /* 0x000fe200078e001c */
[----:B------:R-:W-:Y:S02]  /*0db0*/  LOP3.LUT R5, R27, R10, RZ, 0xc0, !PT ;  /* 0x0000000a1b057212 */ /* 0x000fe400078ec0ff */
[----:B------:R-:W-:Y:S02]  /*0dc0*/  IADD3 R7, -R4, RZ, RZ ;  /* 0x000000ff04077210 */ /* 0x000fe40007ffe1ff */
[----:B------:R-:W-:Y:S01]  /*0dd0*/  SEL R3, R3, R30, !P1 ;  /* 0x0000001e03037207 */ /* 0x000fe20004800000 */
[----:B------:R-:W-:Y:S01]  /*0de0*/  IMAD R4, R0, R4, R5 ;  /* 0x0000000400047224 */ /* 0x000fe200078e0205 */
[----:B------:R-:W-:Y:S01]  /*0df0*/  LOP3.LUT R6, R13, R6, RZ, 0xc0, !PT ;  /* 0x000000060d067212 */ /* 0x000fe200078ec0ff */
[----:B--2---:R-:W-:-:S02]  /*0e00*/  IMAD R0, R7, R26, R24 ;  /* 0x0000001a07007224 */ /* 0x004fc400078e0218 */
[----:B---3--:R-:W-:Y:S02]  /*0e10*/  IMAD R3, R4, R25, R3 ;  /* 0x0000001904037224 */ /* 0x008fe400078e0203 */
[----:B------:R-:W-:Y:S02]  /*0e20*/  IMAD.MOV.U32 R5, RZ, RZ, 0x1 ;  /* 0x00000001ff057424 */ /* 0x000fe400078e00ff */
[----:B------:R-:W-:-:S03]  /*0e30*/  IMAD R4, R0, R15, R6 ;  /* 0x0000000f00047224 */ /* 0x000fc600078e0206 */
[----:B------:R-:W-:Y:S02]  /*0e40*/  PRMT R0, R5, 0x7610, R0 ;  /* 0x0000761005007816 */ /* 0x000fe40000000000 */
[----:B------:R-:W-:Y:S02]  /*0e50*/  SEL R154, R4, R3, !P1 ;  /* 0x00000003049a7207 */ /* 0x000fe40004800000 */
[----:B------:R-:W-:-:S07]  /*0e60*/  SEL R153, R3, R4, !P1 ;  /* 0x0000000403997207 */ /* 0x000fce0004800000 */
.L_x_8:
[----:B------:R-:W-:-:S08]  /*0e70*/  NOP ;  /* 0x0000000000007918 */ /* 0x000fd00000000000 */
[----:B------:R-:W0:Y:S02]  /*0e80*/  USETMAXREG.TRY_ALLOC.CTAPOOL UP0, 0xe8 ;  /* 0x000000e8000079c8 */ /* 0x000e240008000600 */
[----:B0-----:R-:W-:-:S13]  /*0e90*/  PLOP3.LUT P0, PT, PT, PT, UP0, 0x80, 0x0 ;  /* 0x000000000000781c */ /* 0x001fda0003f0f008 */
[----:B------:R-:W-:Y:S05]  /*0ea0*/  @!P0 BRA `(.L_x_8) ;  /* 0xfffffffc00f08947 */ /* 0x000fea000383ffff */
[----:B------:R-:W-:Y:S01]  /*0eb0*/  ULDC.64 UR4, c[0x0][0x598] ;  /* 0x0001660000047ab9 */ /* 0x000fe20000000a00 */
[----:B------:R-:W-:Y:S01]  /*0ec0*/  ULDC.64 UR36, c[0x0][0x208] ;  /* 0x0000820000247ab9 */ /* 0x000fe20000000a00 */
[----:B------:R-:W-:-:S04]  /*0ed0*/  ISETP.NE.U32.AND P0, PT, RZ, UR4, PT ;  /* 0x00000004ff007c0c */ /* 0x000fc8000bf05070 */
[----:B------:R-:W-:-:S13]  /*0ee0*/  ISETP.NE.AND.EX P0, PT, RZ, UR5, PT, P0 ;  /* 0x00000005ff007c0c */ /* 0x000fda000bf05300 */
[----:B------:R-:W-:Y:S05]  /*0ef0*/  @!P0 BRA `(.L_x_11) ;  /* 0x00000000001c8947 */ /* 0x000fea0003800000 */
[----:B------:R-:W0:Y:S02]  /*0f00*/  LDC.64 R4, c[0x0][0x598] ;  /* 0x00016600ff047b82 */ /* 0x000e240000000a00 */
[----:B0-----:R-:W2:Y:S02]  /*0f10*/  LDG.E.64 R4, desc[UR36][R4.64] ;  /* 0x0000002404047981 */ /* 0x001ea4000c1e1b00 */
[----:B--2---:R-:W-:-:S04]  /*0f20*/  ISETP.NE.U32.AND P0, PT, R4, RZ, PT ;  /* 0x000000ff0400720c */ /* 0x004fc80003f05070 */
[----:B------:R-:W-:-:S13]  /*0f30*/  ISETP.NE.AND.EX P0, PT, R5, RZ, PT, P0 ;  /* 0x000000ff0500720c */ /* 0x000fda0003f05300 */
[----:B------:R-:W-:Y:S05]  /*0f40*/  @!P0 BRA `(.L_x_11) ;  /* 0x0000000000088947 */ /* 0x000fea0003800000 */
[----:B------:R0:W5:Y:S01]  /*0f50*/  LD.E R155, desc[UR36][R4.64] ;  /* 0x00000024049b7980 */ /* 0x000162000c101900 */
[----:B------:R-:W-:Y:S05]  /*0f60*/  BRA `(.L_x_12) ;  /* 0x0000000000247947 */ /* 0x000fea0003800000 */
.L_x_11:
[----:B------:R-:W-:Y:S02]  /*0f70*/  ULDC.64 UR4, c[0x0][0x588] ;  /* 0x0001620000047ab9 */ /* 0x000fe40000000a00 */
[----:B------:R-:W-:-:S04]  /*0f80*/  ISETP.NE.U32.AND P0, PT, RZ, UR4, PT ;  /* 0x00000004ff007c0c */ /* 0x000fc8000bf05070 */
[----:B------:R-:W-:-:S13]  /*0f90*/  ISETP.NE.AND.EX P0, PT, RZ, UR5, PT, P0 ;  /* 0x00000005ff007c0c */ /* 0x000fda000bf05300 */
[----:B------:R-:W-:Y:S05]  /*0fa0*/  @!P0 BRA `(.L_x_13) ;  /* 0x00000000000c8947 */ /* 0x000fea0003800000 */
[----:B------:R-:W0:Y:S02]  /*0fb0*/  LDC.64 R4, c[0x0][0x588] ;  /* 0x00016200ff047b82 */ /* 0x000e240000000a00 */
[----:B0-----:R1:W5:Y:S01]  /*0fc0*/  LDG.E R155, desc[UR36][R4.64] ;  /* 0x00000024049b7981 */ /* 0x001362000c1e1900 */
[----:B------:R-:W-:Y:S05]  /*0fd0*/  BRA `(.L_x_12) ;  /* 0x0000000000087947 */ /* 0x000fea0003800000 */
.L_x_13:
[----:B------:R-:W-:Y:S02]  /*0fe0*/  ULDC UR4, c[0x0][0x580] ;  /* 0x0001600000047ab9 */ /* 0x000fe40000000800 */
[----:B------:R-:W-:-:S07]  /*0ff0*/  MOV R155, UR4 ;  /* 0x00000004009b7c02 */ /* 0x000fce0008000f00 */
.L_x_12:
[----:B------:R-:W-:Y:S02]  /*1000*/  ULDC.64 UR4, c[0x0][0x5a0] ;  /* 0x0001680000047ab9 */ /* 0x000fe40000000a00 */
[----:B------:R-:W-:-:S04]  /*1010*/  ISETP.NE.U32.AND P0, PT, RZ, UR4, PT ;  /* 0x00000004ff007c0c */ /* 0x000fc8000bf05070 */
[----:B------:R-:W-:-:S13]  /*1020*/  ISETP.NE.AND.EX P0, PT, RZ, UR5, PT, P0 ;  /* 0x00000005ff007c0c */ /* 0x000fda000bf05300 */
[----:B------:R-:W-:Y:S05]  /*1030*/  @!P0 BRA `(.L_x_14) ;  /* 0x00000000001c8947 */ /* 0x000fea0003800000 */
[----:B01----:R-:W0:Y:S02]  /*1040*/  LDC.64 R4, c[0x0][0x5a0] ;  /* 0x00016800ff047b82 */ /* 0x003e240000000a00 */
[----:B0-----:R-:W2:Y:S02]  /*1050*/  LDG.E.64 R4, desc[UR36][R4.64] ;  /* 0x0000002404047981 */ /* 0x001ea4000c1e1b00 */
[----:B--2---:R-:W-:-:S04]  /*1060*/  ISETP.NE.U32.AND P0, PT, R4, RZ, PT ;  /* 0x000000ff0400720c */ /* 0x004fc80003f05070 */
[----:B------:R-:W-:-:S13]  /*1070*/  ISETP.NE.AND.EX P0, PT, R5, RZ, PT, P0 ;  /* 0x000000ff0500720c */ /* 0x000fda0003f05300 */
[----:B------:R-:W-:Y:S05]  /*1080*/  @!P0 BRA `(.L_x_14) ;  /* 0x0000000000088947 */ /* 0x000fea0003800000 */
[----:B------:R0:W5:Y:S01]  /*1090*/  LD.E R156, desc[UR36][R4.64] ;  /* 0x00000024049c7980 */ /* 0x000162000c101900 */
[----:B------:R-:W-:Y:S05]  /*10a0*/  BRA `(.L_x_15) ;  /* 0x0000000000247947 */ /* 0x000fea0003800000 */
.L_x_14:
[----:B------:R-:W-:Y:S02]  /*10b0*/  ULDC.64 UR4, c[0x0][0x590] ;  /* 0x0001640000047ab9 */ /* 0x000fe40000000a00 */
[----:B------:R-:W-:-:S04]  /*10c0*/  ISETP.NE.U32.AND P0, PT, RZ, UR4, PT ;  /* 0x00000004ff007c0c */ /* 0x000fc8000bf05070 */
[----:B------:R-:W-:-:S13]  /*10d0*/  ISETP.NE.AND.EX P0, PT, RZ, UR5, PT, P0 ;  /* 0x00000005ff007c0c */ /* 0x000fda000bf05300 */
[----:B------:R-:W-:Y:S05]  /*10e0*/  @!P0 BRA `(.L_x_16) ;  /* 0x00000000000c8947 */ /* 0x000fea0003800000 */
[----:B------:R-:W2:Y:S02]  /*10f0*/  LDC.64 R156, c[0x0][0x590] ;  /* 0x00016400ff9c7b82 */ /* 0x000ea40000000a00 */
[----:B--2---:R2:W5:Y:S01]  /*1100*/  LDG.E R156, desc[UR36][R156.64] ;  /* 0x000000249c9c7981 */ /* 0x004562000c1e1900 */
[----:B------:R-:W-:Y:S05]  /*1110*/  BRA `(.L_x_15) ;  /* 0x0000000000087947 */ /* 0x000fea0003800000 */
.L_x_16:
[----:B------:R-:W-:Y:S02]  /*1120*/  ULDC UR4, c[0x0][0x584] ;  /* 0x0001610000047ab9 */ /* 0x000fe40000000800 */
[----:B------:R-:W-:-:S07]  /*1130*/  IMAD.U32 R156, RZ, RZ, UR4 ;  /* 0x00000004ff9c7e24 */ /* 0x000fce000f8e00ff */
.L_x_15:
[----:B------:R-:W-:-:S13]  /*1140*/  LOP3.LUT P0, RZ, R0, 0xff, RZ, 0xc0, !PT ;  /* 0x000000ff00ff7812 */ /* 0x000fda000780c0ff */
[----:B------:R-:W-:Y:S05]  /*1150*/  @!P0 EXIT ;  /* 0x000000000000894d */ /* 0x000fea0003800000 */
[----:B------:R-:W-:Y:S01]  /*1160*/  ULDC UR4, c[0x0][0x28c] ;  /* 0x0000a30000047ab9 */ /* 0x000fe20000000800 */
[----:B------:R-:W-:Y:S01]  /*1170*/  LOP3.LUT R168, R19, 0x1, RZ, 0xfc, !PT ;  /* 0x0000000113a87812 */ /* 0x000fe200078efcff */
[----:B------:R-:W-:Y:S01]  /*1180*/  UIADD3 UR4, UR4, 0x3f, URZ ;  /* 0x0000003f04047890 */ /* 0x000fe2000fffe03f */
[----:B------:R-:W-:Y:S01]  /*1190*/  UMOV UR38, URZ ;  /* 0x0000003f00267c82 */ /* 0x000fe20008000000 */
[----:B------:R-:W-:Y:S02]  /*11a0*/  UMOV UR39, URZ ;  /* 0x0000003f00277c82 */ /* 0x000fe40008000000 */
[----:B------:R-:W-:-:S04]  /*11b0*/  USHF.R.S32.HI UR5, URZ, 0x1f, UR4 ;  /* 0x0000001f3f057899 */ /* 0x000fc80008011404 */
[----:B------:R-:W-:-:S04]  /*11c0*/  ULEA.HI UR5, UR5, UR4, URZ, 0x6 ;  /* 0x0000000405057291 */ /* 0x000fc8000f8f303f */
[----:B------:R-:W-:-:S12]  /*11d0*/  USHF.R.S32.HI UR40, URZ, 0x6, UR5 ;  /* 0x000000063f287899 */ /* 0x000fd80008011405 */
.L_x_288:
[----:B------:R-:W-:Y:S01]  /*11e0*/  LOP3.LUT R0, R18, 0x80, RZ, 0xc0, !PT ;  /* 0x0000008012007812 */ /* 0x000fe200078ec0ff */
[----:B---3--:R-:W3:Y:S01]  /*11f0*/  S2UR UR7, SR_CgaCtaId ;  /* 0x00000000000779c3 */ /* 0x008ee20000008800 */
[----:B------:R-:W-:Y:S02]  /*1200*/  UMOV UR6, 0x400 ;  /* 0x0000040000067882 */ /* 0x000fe40000000000 */
[----:B------:R-:W-:-:S06]  /*1210*/  SHF.R.U32.HI R0, RZ, 0x7, R0 ;  /* 0x00000007ff007819 */ /* 0x000fcc0000011600 */
[----:B----4-:R-:W4:Y:S01]  /*1220*/  SHFL.IDX PT, R0, R0, RZ, 0x1f ;  /* 0x00001fff00007589 */ /* 0x010f2200000e0000 */
[----:B---3--:R-:W-:Y:S01]  /*1230*/  ULEA UR6, UR7, UR6, 0x18 ;  /* 0x0000000607067291 */ /* 0x008fe2000f8ec03f */
[----:B----4-:R-:W-:-:S13]  /*1240*/  R2UR UR4, R0 ;  /* 0x00000000000472ca */ /* 0x010fda00000e0000 */
[----:B------:R-:W-:-:S04]  /*1250*/  ULEA.HI UR5, UR4, UR4, URZ, 0x1 ;  /* 0x0000000404057291 */ /* 0x000fc8000f8f083f */
[----:B------:R-:W-:-:S04]  /*1260*/  ULOP3.LUT UR5, UR5, 0x7fffe, URZ, 0xc0, !UPT ;  /* 0x0007fffe05057892 */ /* 0x000fc8000f8ec03f */
[----:B------:R-:W-:-:S03]  /*1270*/  UIADD3 UR5, UR4, -UR5, URZ ;  /* 0x8000000504057290 */ /* 0x000fc6000fffe03f */
[----:B------:R-:W-:Y:S01]  /*1280*/  ULDC UR4, c[0x0][0x28c] ;  /* 0x0000a30000047ab9 */ /* 0x000fe20000000800 */
[----:B------:R-:W-:Y:S01]  /*1290*/  ULEA UR5, UR5, UR6, 0xd ;  /* 0x0000000605057291 */ /* 0x000fe2000f8e683f */
[----:B------:R-:W-:-:S03]  /*12a0*/  ISETP.LT.AND P0, PT, RZ, UR4, PT ;  /* 0x00000004ff007c0c */ /* 0x000fc6000bf01270 */
[----:B------:R-:W-:-:S04]  /*12b0*/  UIADD3 UR5, UR5, 0x100, URZ ;  /* 0x0000010005057890 */ /* 0x000fc8000fffe03f */
[----:B------:R-:W-:-:S04]  /*12c0*/  USHF.R.U32.HI UR5, URZ, 0x4, UR5 ;  /* 0x000000043f057899 */ /* 0x000fc80008011605 */
[----:B------:R-:W-:Y:S02]  /*12d0*/  ULOP3.LUT UR41, UR5, 0x3fff, URZ, 0xc0, !UPT ;  /* 0x00003fff05297892 */ /* 0x000fe4000f8ec03f */
[----:B-12---:R-:W-:Y:S10]  /*12e0*/  @P0 BRA `(.L_x_17) ;  /* 0x0000000000400947 */ /* 0x006ff40003800000 */
[----:B------:R-:W-:Y:S01]  /*12f0*/  MOV R0, 0x0 ;  /* 0x0000000000007802 */ /* 0x000fe20000000f00 */
[----:B------:R-:W-:Y:S01]  /*1300*/  ULDC.64 UR4, c[0x4][0x68] ;  /* 0x01001a0000047ab9 */ /* 0x000fe20000000a00 */
[----:B------:R-:W-:Y:S01]  /*1310*/  ULDC.64 UR6, c[0x4][0x8] ;  /* 0x0100020000067ab9 */ /* 0x000fe20000000a00 */
[----:B01----:R-:W-:Y:S01]  /*1320*/  IMAD.U32 R4, RZ, RZ, UR4 ;  /* 0x00000004ff047e24 */ /* 0x003fe2000f8e00ff */
[----:B------:R0:W1:Y:S01]  /*1330*/  LDC.64 R14, c[0x4][R0] ;  /* 0x01000000000e7b82 */ /* 0x0000620000000a00 */
[----:B------:R-:W-:Y:S01]  /*1340*/  MOV R5, UR5 ;  /* 0x0000000500057c02 */ /* 0x000fe20008000f00 */
[----:B------:R-:W-:Y:S01]  /*1350*/  ULDC.64 UR4, c[0x4][0x70] ;  /* 0x01001c0000047ab9 */ /* 0x000fe20000000a00 */
[----:B------:R-:W-:Y:S01]  /*1360*/  MOV R10, UR6 ;  /* 0x00000006000a7c02 */ /* 0x000fe20008000f00 */
[----:B------:R-:W-:Y:S01]  /*1370*/  IMAD.U32 R6, RZ, RZ, UR4 ;  /* 0x00000004ff067e24 */ /* 0x000fe2000f8e00ff */
[----:B------:R-:W-:Y:S01]  /*1380*/  MOV R12, 0x1 ;  /* 0x00000001000c7802 */ /* 0x000fe20000000f00 */
[----:B------:R-:W-:-:S02]  /*1390*/  IMAD.U32 R7, RZ, RZ, UR5 ;  /* 0x00000005ff077e24 */ /* 0x000fc4000f8e00ff */
[----:B------:R-:W-:Y:S02]  /*13a0*/  IMAD.U32 R11, RZ, RZ, UR7 ;  /* 0x00000007ff0b7e24 */ /* 0x000fe4000f8e00ff */
[----:B------:R-:W-:Y:S02]  /*13b0*/  IMAD.MOV.U32 R8, RZ, RZ, 0x1e1 ;  /* 0x000001e1ff087424 */ /* 0x000fe400078e00ff */
[----:B0-----:R-:W-:-:S07]  /*13c0*/  IMAD.MOV.U32 R13, RZ, RZ, RZ ;  /* 0x000000ffff0d7224 */ /* 0x001fce00078e00ff */
[----:B------:R-:W-:-:S07]  /*13d0*/  LEPC R20, `(.L_x_17) ;  /* 0x000000001014794e */ /* 0x000fce0000000000 */
[----:B-12--5:R-:W-:Y:S05]  /*13e0*/  CALL.ABS.NOINC R14 ;  /* 0x000000000e007343 */ /* 0x026fea0003c00000 */
.L_x_17:
[----:B------:R-:W-:-:S13]  /*13f0*/  ISETP.NE.AND P0, PT, R168, 0x3, PT ;  /* 0x00000003a800780c */ /* 0x000fda0003f05270 */
[----:B------:R-:W-:Y:S05]  /*1400*/  @!P0 BRA `(.L_x_18) ;  /* 0x0000000000048947 */ /* 0x000fea0003800000 */
[----:B------:R-:W-:Y:S01]  /*1410*/  BPT.TRAP 0x1 ;  /* 0x000000040000795c */ /* 0x000fe20000300000 */
.L_x_18:
[----:B------:R-:W3:Y:S01]  /*1420*/  S2UR UR5, SR_CgaCtaId ;  /* 0x00000000000579c3 */ /* 0x000ee20000008800 */
[----:B------:R-:W-:Y:S01]  /*1430*/  UMOV UR4, 0x400 ;  /* 0x0000040000047882 */ /* 0x000fe20000000000 */
[----:B------:R-:W-:Y:S01]  /*1440*/  IMAD.U32 R3, RZ, RZ, UR39 ;  /* 0x00000027ff037e24 */ /* 0x000fe2000f8e00ff */
[----:B------:R-:W-:-:S04]  /*1450*/  MOV R0, UR38 ;  /* 0x0000002600007c02 */ /* 0x000fc80008000f00 */
[----:B------:R-:W-:Y:S01]  /*1460*/  SHF.L.U32 R0, R0, 0x1f, RZ ;  /* 0x0000001f00007819 */ /* 0x000fe200000006ff */
[----:B---3--:R-:W-:-:S06]  /*1470*/  ULEA UR4, UR5, UR4, 0x18 ;  /* 0x0000000405047291 */ /* 0x008fcc000f8ec03f */
[----:B------:R-:W-:-:S04]  /*1480*/  IMAD.U32 R6, RZ, RZ, UR4 ;  /* 0x00000004ff067e24 */ /* 0x000fc8000f8e00ff */
[----:B------:R-:W-:-:S04]  /*1490*/  IMAD R3, R3, 0x8, R6 ;  /* 0x0000000803037824 */ /* 0x000fc800078e0206 */
[----:B------:R3:W4:Y:S01]  /*14a0*/  SYNCS.PHASECHK.TRANS64.TRYWAIT P1, [R3+URZ], R0 ;  /* 0x00000000030075a7 */ /* 0x000722000802017f */
[----:B------:R-:W-:Y:S05]  /*14b0*/  @!P0 BRA `(.L_x_19) ;  /* 0x0000000000048947 */ /* 0x000fea0003800000 */
[----:B------:R-:W-:Y:S01]  /*14c0*/  BPT.TRAP 0x1 ;  /* 0x000000040000795c */ /* 0x000fe20000300000 */
.L_x_19:
[----:B----4-:R-:W-:Y:S05]  /*14d0*/  @P1 BRA `(.L_x_20) ;  /* 0x0000000000081947 */ /* 0x010fea0003800000 */
[----:B------:R-:W4:Y:S02]  /*14e0*/  SYNCS.PHASECHK.TRANS64.TRYWAIT P1, [R3+URZ], R0 ;  /* 0x00000000030075a7 */ /* 0x000f24000802017f */
[----:B----4-:R-:W-:Y:S05]  /*14f0*/  @!P1 BRA `(.L_x_21) ;  /* 0x0000009400789947 */ /* 0x010fea0003800000 */
.L_x_20:
[----:B------:R-:W-:-:S04]  /*1500*/  UISETP.LT.AND UP0, UPT, UR40, 0x1, UPT ;  /* 0x000000012800788c */ /* 0x000fc8000bf01270 */
[----:B------:R-:W-:-:S06]  /*1510*/  USEL UR4, UR40, 0x1, UP0 ;  /* 0x0000000128047887 */ /* 0x000fcc0008000000 */
[----:B---34-:R-:W-:Y:S01]  /*1520*/  MOV R0, UR4 ;  /* 0x0000000400007c02 */ /* 0x018fe20008000f00 */
[----:B------:R-:W-:Y:S05]  /*1530*/  WARPSYNC.ALL ;  /* 0x0000000000007948 */ /* 0x000fea0003800000 */
[----:B------:R-:W-:-:S04]  /*1540*/  IADD3 R0, -R0, UR40, RZ ;  /* 0x0000002800007c10 */ /* 0x000fc8000fffe1ff */
[----:B------:R-:W-:Y:S02]  /*1550*/  ISETP.GE.AND P1, PT, R0, 0x1, PT ;  /* 0x000000010000780c */ /* 0x000fe40003f26270 */
[----:B------:R-:W-:Y:S01]  /*1560*/  R2UR UR4, R6 ;  /* 0x00000000060472ca */ /* 0x000fe200000e0000 */
[----:B------:R-:W-:Y:S01]  /*1570*/  WARPGROUP.ARRIVE ;  /* 0x00000000000079c5 */ /* 0x000fe20000000000 */
[----:B------:R-:W-:Y:S01]  /*1580*/  UMOV UR9, 0x40000040 ;  /* 0x4000004000097882 */ /* 0x000fe20000000000 */
[----:B------:R-:W-:Y:S01]  /*1590*/  UMOV UR11, 0x40000040 ;  /* 0x40000040000b7882 */ /* 0x000fe20000000000 */
[----:B------:R-:W-:Y:S01]  /*15a0*/  UMOV UR13, 0x40000040 ;  /* 0x40000040000d7882 */ /* 0x000fe20000000000 */
[----:B------:R-:W-:-:S08]  /*15b0*/  UMOV UR15, UR11 ;  /* 0x0000000b000f7c82 */ /* 0x000fd00008000000 */
[----:B------:R-:W-:-:S04]  /*15c0*/  UIADD3 UR4, UR4, 0x20100, URZ ;  /* 0x0002010004047890 */ /* 0x000fc8000fffe03f */
[----:B------:R-:W-:-:S04]  /*15d0*/  USHF.R.U32.HI UR4, URZ, 0x4, UR4 ;  /* 0x000000043f047899 */ /* 0x000fc80008011604 */
[----:B------:R-:W-:Y:S02]  /*15e0*/  ULOP3.LUT UR5, UR4, 0x3fff, URZ, 0xc0, !UPT ;  /* 0x00003fff04057892 */ /* 0x000fe4000f8ec03f */
[----:B------:R-:W-:Y:S02]  /*15f0*/  ULOP3.LUT UR4, UR41, 0x10000, URZ, 0xfc, !UPT ;  /* 0x0001000029047892 */ /* 0x000fe4000f8efc3f */
[----:B------:R-:W-:Y:S02]  /*1600*/  ULOP3.LUT UR5, UR5, 0x10000, URZ, 0xfc, !UPT ;  /* 0x0001000005057892 */ /* 0x000fe4000f8efc3f */
[----:B------:R-:W-:Y:S02]  /*1610*/  ULEA UR8, UR39, UR4, 0xc ;  /* 0x0000000427087291 */ /* 0x000fe4000f8e603f */
[----:B------:R-:W-:Y:S02]  /*1620*/  ULEA UR6, UR39, UR5, 0xb ;  /* 0x0000000527067291 */ /* 0x000fe4000f8e583f */
[----:B------:R-:W-:-:S05]  /*1630*/  UIADD3 UR12, UR8, 0x400, URZ ;  /* 0x00000400080c7890 */ /* 0x000fca000fffe03f */
[----:B------:R-:W-:Y:S02]  /*1640*/  UMOV UR10, UR6 ;  /* 0x00000006000a7c82 */ /* 0x000fe40008000000 */
[----:B------:R-:W-:Y:S01]  /*1650*/  HGMMA.64x128x8.F32.TF32 R88, gdesc[UR8], RZ, !UPT, gsb0 ;  /* 0x05e00000085879f0 */ /* 0x000fe2000c0028ff */
[----:B------:R-:W-:Y:S02]  /*1660*/  UMOV UR14, UR10 ;  /* 0x0000000a000e7c82 */ /* 0x000fe40008000000 */
[----:B------:R-:W-:Y:S02]  /*1670*/  WARPGROUP.DEPBAR.LE gsb0, 0x0 ;  /* 0x00008000000079c5 */ /* 0x000fe40000010000 */
[----:B------:R-:W-:-:S07]  /*1680*/  WARPGROUP.ARRIVE ;  /* 0x00000000000079c5 */ /* 0x000fce0000000000 */
[----:B------:R-:W-:Y:S01]  /*1690*/  HGMMA.64x128x8.F32.TF32 R24, gdesc[UR12], RZ, !UPT, gsb0 ;  /* 0x05e000000c1879f0 */ /* 0x000fe2000c0028ff */
[----:B------:R-:W-:Y:S02]  /*16a0*/  UIADD3 UR12, UR8, 0x2, URZ ;  /* 0x00000002080c7890 */ /* 0x000fe4000fffe03f */
[----:B------:R-:W-:Y:S01]  /*16b0*/  UIADD3 UR14, UR6, 0x2, URZ ;  /* 0x00000002060e7890 */ /* 0x000fe2000fffe03f */
[----:B------:R-:W-:Y:S01]  /*16c0*/  UMOV UR13, 0x40000040 ;  /* 0x40000040000d7882 */ /* 0x000fe20000000000 */
[----:B------:R-:W-:Y:S01]  /*16d0*/  UMOV UR15, 0x40000040 ;  /* 0x40000040000f7882 */ /* 0x000fe20000000000 */
[----:B------:R-:W-:Y:S02]  /*16e0*/  WARPGROUP.DEPBAR.LE gsb0, 0x0 ;  /* 0x00008000000079c5 */ /* 0x000fe40000010000 */
[----:B------:R-:W-:-:S06]  /*16f0*/  WARPGROUP.ARRIVE ;  /* 0x00000000000079c5 */ /* 0x000fcc0000000000 */
[----:B------:R-:W-:Y:S01]  /*1700*/  HGMMA.64x128x8.F32.TF32 R88, gdesc[UR12], R88, gsb0 ;  /* 0x05e000000c5879f0 */ /* 0x000fe20008002858 */
[----:B------:R-:W-:Y:S01]  /*1710*/  UIADD3 UR12, UR8, 0x402, URZ ;  /* 0x00000402080c7890 */ /* 0x000fe2000fffe03f */
[----:B------:R-:W-:Y:S01]  /*1720*/  UMOV UR13, 0x40000040 ;  /* 0x40000040000d7882 */ /* 0x000fe20000000000 */
[----:B------:R-:W-:Y:S02]  /*1730*/  WARPGROUP.DEPBAR.LE gsb0, 0x0 ;  /* 0x00008000000079c5 */ /* 0x000fe40000010000 */
[----:B------:R-:W-:-:S07]  /*1740*/  WARPGROUP.ARRIVE ;  /* 0x00000000000079c5 */ /* 0x000fce0000000000 */
[----:B------:R-:W-:Y:S01]  /*1750*/  HGMMA.64x128x8.F32.TF32 R24, gdesc[UR12], R24, gsb0 ;  /* 0x05e000000c1879f0 */ /* 0x000fe20008002818 */
        /* <DEDUP_REMOVED lines=71> */
[----:B------:R-:W-:Y:S03]  /*1bd0*/  HGMMA.64x128x8.F32.TF32 R24, gdesc[UR12], R24, gsb0 ;  /* 0x05e000000c1879f0 */ /* 0x000fe60008002818 */
[----:B------:R-:W-:Y:S02]  /*1be0*/  WARPGROUP.DEPBAR.LE gsb0, 0x0 ;  /* 0x00008000000079c5 */ /* 0x000fe40000010000 */
[----:B------:R-:W-:Y:S05]  /*1bf0*/  @!P1 BRA `(.L_x_22) ;  /* 0x0000000800349947 */ /* 0x000fea0003800000 */
[----:B------:R-:W-:Y:S02]  /*1c00*/  UIADD3 UR6, UR39, 0x1, URZ ;  /* 0x0000000127067890 */ /* 0x000fe4000fffe03f */
[----:B------:R-:W-:Y:S02]  /*1c10*/  IMAD.U32 R3, RZ, RZ, UR39 ;  /* 0x00000027ff037e24 */ /* 0x000fe4000f8e00ff */
[----:B------:R-:W-:-:S04]  /*1c20*/  UISETP.NE.AND UP0, UPT, UR6, 0x2, UPT ;  /* 0x000000020600788c */ /* 0x000fc8000bf05270 */
[----:B------:R-:W-:Y:S02]  /*1c30*/  USEL UR7, URZ, 0x1, UP0 ;  /* 0x000000013f077887 */ /* 0x000fe40008000000 */
[----:B------:R-:W-:Y:S02]  /*1c40*/  USEL UR6, UR6, URZ, UP0 ;  /* 0x0000003f06067287 */ /* 0x000fe40008000000 */
[----:B------:R-:W-:-:S06]  /*1c50*/  ULOP3.LUT UR7, UR38, UR7, URZ, 0x3c, !UPT ;  /* 0x0000000726077292 */ /* 0x000fcc000f8e3c3f */
[----:B------:R-:W-:-:S07]  /*1c60*/  IMAD.U32 R7, RZ, RZ, UR7 ;  /* 0x00000007ff077e24 */ /* 0x000fce000f8e00ff */
.L_x_29:
[----:B------:R-:W-:Y:S05]  /*1c70*/  @!P0 BRA `(.L_x_23) ;  /* 0x0000000000048947 */ /* 0x000fea0003800000 */
[----:B------:R-:W-:Y:S01]  /*1c80*/  BPT.TRAP 0x1 ;  /* 0x000000040000795c */ /* 0x000fe20000300000 */
.L_x_23:
[----:B------:R-:W3:Y:S01]  /*1c90*/  S2UR UR8, SR_CgaCtaId ;  /* 0x00000000000879c3 */ /* 0x000ee20000008800 */
[----:B------:R-:W-:Y:S01]  /*1ca0*/  UMOV UR7, 0x400 ;  /* 0x0000040000077882 */ /* 0x000fe20000000000 */
[----:B01----:R-:W-:Y:S02]  /*1cb0*/  MOV R5, UR6 ;  /* 0x0000000600057c02 */ /* 0x003fe40008000f00 */
[----:B------:R-:W-:Y:S01]  /*1cc0*/  SHF.L.U32 R4, R7, 0x1f, RZ ;  /* 0x0000001f07047819 */ /* 0x000fe200000006ff */
[----:B---3--:R-:W-:-:S06]  /*1cd0*/  ULEA UR7, UR8, UR7, 0x18 ;  /* 0x0000000708077291 */ /* 0x008fcc000f8ec03f */
[----:B------:R-:W-:-:S04]  /*1ce0*/  IMAD.U32 R6, RZ, RZ, UR7 ;  /* 0x00000007ff067e24 */ /* 0x000fc8000f8e00ff */
[----:B------:R-:W-:-:S04]  /*1cf0*/  IMAD R5, R5, 0x8, R6 ;  /* 0x0000000805057824 */ /* 0x000fc800078e0206 */
[----:B------:R0:W1:Y:S01]  /*1d00*/  SYNCS.PHASECHK.TRANS64.TRYWAIT P1, [R5+URZ], R4 ;  /* 0x00000004050075a7 */ /* 0x000062000802017f */
[----:B------:R-:W-:Y:S05]  /*1d10*/  @!P0 BRA `(.L_x_24) ;  /* 0x0000000000048947 */ /* 0x000fea0003800000 */
[----:B------:R-:W-:Y:S01]  /*1d20*/  BPT.TRAP 0x1 ;  /* 0x000000040000795c */ /* 0x000fe20000300000 */
.L_x_24:
[----:B-1----:R-:W-:Y:S05]  /*1d30*/  @P1 BRA `(.L_x_25) ;  /* 0x0000000000081947 */ /* 0x002fea0003800000 */
[----:B------:R-:W1:Y:S02]  /*1d40*/  SYNCS.PHASECHK.TRANS64.TRYWAIT P1, [R5+URZ], R4 ;  /* 0x00000004050075a7 */ /* 0x000e64000802017f */
[----:B-1----:R-:W-:Y:S05]  /*1d50*/  @!P1 BRA `(.L_x_26) ;  /* 0x0000008c00749947 */ /* 0x002fea0003800000 */
.L_x_25:
[----:B------:R-:W-:Y:S01]  /*1d60*/  ULEA UR10, UR6, UR4, 0xc ;  /* 0x00000004060a7291 */ /* 0x000fe2000f8e603f */
[----:B------:R-:W-:Y:S01]  /*1d70*/  WARPGROUP.ARRIVE ;  /* 0x00000000000079c5 */ /* 0x000fe20000000000 */
[----:B------:R-:W-:Y:S01]  /*1d80*/  ULEA UR8, UR6, UR5, 0xb ;  /* 0x0000000506087291 */ /* 0x000fe2000f8e583f */
[----:B------:R-:W-:Y:S01]  /*1d90*/  UMOV UR13, 0x40000040 ;  /* 0x40000040000d7882 */ /* 0x000fe20000000000 */
[----:B------:R-:W-:-:S03]  /*1da0*/  UMOV UR15, 0x40000040 ;  /* 0x40000040000f7882 */ /* 0x000fc60000000000 */
[----:B------:R-:W-:Y:S02]  /*1db0*/  UMOV UR12, UR10 ;  /* 0x0000000a000c7c82 */ /* 0x000fe40008000000 */
[----:B------:R-:W-:Y:S02]  /*1dc0*/  UMOV UR14, UR8 ;  /* 0x00000008000e7c82 */ /* 0x000fe40008000000 */
        /* <DEDUP_REMOVED lines=92> */
[----:B------:R-:W-:Y:S01]  /*2390*/  BPT.TRAP 0x1 ;  /* 0x000000040000795c */ /* 0x000fe20000300000 */
.L_x_27:
[----:B------:R-:W-:-:S13]  /*23a0*/  ISETP.NE.AND P1, PT, R22, RZ, PT ;  /* 0x000000ff1600720c */ /* 0x000fda0003f25270 */
[----:B01----:R-:W-:-:S05]  /*23b0*/  @P1 LEA R4, R3, R6, 0x3 ;  /* 0x0000000603041211 */ /* 0x003fca00078e18ff */
[----:B------:R-:W-:-:S05]  /*23c0*/  @P1 VIADD R5, R4, 0x10 ;  /* 0x0000001004051836 */ /* 0x000fca0000000000 */
[----:B------:R-:W-:-:S04]  /*23d0*/  @P1 PRMT R5, R152, 0x654, R5 ;  /* 0x0000065498051816 */ /* 0x000fc80000000005 */
[----:B------:R0:W-:Y:S01]  /*23e0*/  @P1 SYNCS.ARRIVE.TRANS64.RED.A1T0 RZ, [R5+URZ], RZ ;  /* 0x000000ff05ff19a7 */ /* 0x0001e2000810043f */
[----:B------:R-:W-:-:S13]  /*23f0*/  ISETP.GT.U32.AND P1, PT, R19, 0x1, PT ;  /* 0x000000011300780c */ /* 0x000fda0003f24070 */
[----:B0-----:R-:W-:Y:S05]  /*2400*/  @P1 BRA `(.L_x_28) ;  /* 0x0000000000041947 */ /* 0x001fea0003800000 */
[----:B------:R-:W-:Y:S01]  /*2410*/  BPT.TRAP 0x1 ;  /* 0x000000040000795c */ /* 0x000fe20000300000 */
.L_x_28:
[----:B------:R-:W-:Y:S01]  /*2420*/  UIADD3 UR6, UR6, 0x1, URZ ;  /* 0x0000000106067890 */ /* 0x000fe2000fffe03f */
[C---:B------:R-:W-:Y:S01]  /*2430*/  ISETP.GT.AND P2, PT, R0.reuse, 0x1, PT ;  /* 0x000000010000780c */ /* 0x040fe20003f44270 */
[----:B------:R-:W-:Y:S01]  /*2440*/  VIADD R3, R3, 0x1 ;  /* 0x0000000103037836 */ /* 0x000fe20000000000 */
[----:B------:R-:W-:Y:S01]  /*2450*/  IADD3 R0, R0, -0x1, RZ ;  /* 0xffffffff00007810 */ /* 0x000fe20007ffe0ff */
[----:B------:R-:W-:-:S03]  /*2460*/  UISETP.NE.AND UP0, UPT, UR6, 0x2, UPT ;  /* 0x000000020600788c */ /* 0x000fc6000bf05270 */
[C---:B------:R-:W-:Y:S01]  /*2470*/  ISETP.NE.AND P1, PT, R3.reuse, 0x2, PT ;  /* 0x000000020300780c */ /* 0x040fe20003f25270 */
[----:B------:R-:W-:Y:S02]  /*2480*/  USEL UR7, URZ, 0x1, UP0 ;  /* 0x000000013f077887 */ /* 0x000fe40008000000 */
[----:B------:R-:W-:Y:S01]  /*2490*/  USEL UR6, UR6, URZ, UP0 ;  /* 0x0000003f06067287 */ /* 0x000fe20008000000 */
[----:B------:R-:W-:-:S03]  /*24a0*/  SEL R3, R3, RZ, P1 ;  /* 0x000000ff03037207 */ /* 0x000fc60000800000 */
[----:B------:R-:W-:Y:S01]  /*24b0*/  LOP3.LUT R7, R7, UR7, RZ, 0x3c, !PT ;  /* 0x0000000707077c12 */ /* 0x000fe2000f8e3cff */
[----:B------:R-:W-:Y:S07]  /*24c0*/  @P2 BRA `(.L_x_29) ;  /* 0xfffffff400e82947 */ /* 0x000fee000383ffff */
.L_x_22:
[----:B------:R-:W3:Y:S02]  /*24d0*/  LDC R0, c[0x0][0x28c] ;  /* 0x0000a300ff007b82 */ /* 0x000ee40000000800 */
[----:B---3--:R-:W-:-:S13]  /*24e0*/  ISETP.GE.AND P1, PT, R0, 0x1, PT ;  /* 0x000000010000780c */ /* 0x008fda0003f26270 */
[----:B------:R-:W-:Y:S05]  /*24f0*/  @!P1 BRA `(.L_x_30) ;  /* 0x0000000000409947 */ /* 0x000fea0003800000 */
[----:B------:R-:W-:Y:S05]  /*2500*/  @!P0 BRA `(.L_x_31) ;  /* 0x0000000000048947 */ /* 0x000fea0003800000 */
[----:B------:R-:W-:Y:S01]  /*2510*/  BPT.TRAP 0x1 ;  /* 0x000000040000795c */ /* 0x000fe20000300000 */
.L_x_31:
[----:B------:R-:W-:Y:S01]  /*2520*/  ISETP.NE.AND P0, PT, R22, RZ, PT ;  /* 0x000000ff1600720c */ /* 0x000fe20003f05270 */
[----:B------:R-:W-:-:S12]  /*2530*/  UISETP.LT.AND UP1, UPT, UR40, 0x1, UPT ;  /* 0x000000012800788c */ /* 0x000fd8000bf21270 */
[----:B------:R-:W-:-:S05]  /*2540*/  VOTEU.ANY UP0, P0 ;  /* 0x00000000003f7886 */ /* 0x000fca0000000100 */
[----:B------:R-:W-:-:S04]  /*2550*/  @UP0 USEL UR4, UR40, 0x1, UP1 ;  /* 0x0000000128040887 */ /* 0x000fc80008800000 */
[----:B------:R-:W-:-:S06]  /*2560*/  @UP0 UIADD3 UR4, UR39, UR40, -UR4 ;  /* 0x0000002827040290 */ /* 0x000fcc000fffe804 */
[----:B------:R-:W-:-:S04]  /*2570*/  IMAD.U32 R0, RZ, RZ, UR4 ;  /* 0x00000004ff007e24 */ /* 0x000fc8000f8e00ff */
[----:B------:R-:W-:-:S05]  /*2580*/  @P0 IMAD.SHL.U32 R0, R0, 0x8, RZ ;  /* 0x0000000800000824 */ /* 0x000fca00078e00ff */
[----:B------:R-:W-:-:S04]  /*2590*/  @P0 LOP3.LUT R0, R0, 0x8, RZ, 0xc0, !PT ;  /* 0x0000000800000812 */ /* 0x000fc800078ec0ff */
[----:B------:R-:W-:-:S04]  /*25a0*/  @P0 IADD3 R3, R6, 0x10, R0 ;  /* 0x0000001006030810 */ /* 0x000fc80007ffe000 */
[----:B------:R-:W-:-:S04]  /*25b0*/  @P0 PRMT R3, R152, 0x654, R3 ;  /* 0x0000065498030816 */ /* 0x000fc80000000003 */
[----:B------:R3:W-:Y:S01]  /*25c0*/  @P0 SYNCS.ARRIVE.TRANS64.RED.A1T0 RZ, [R3+URZ], RZ ;  /* 0x000000ff03ff09a7 */ /* 0x0007e2000810043f */
[----:B------:R-:W-:-:S13]  /*25d0*/  ISETP.GT.U32.AND P0, PT, R19, 0x1, PT ;  /* 0x000000011300780c */ /* 0x000fda0003f04070 */
[----:B---3--:R-:W-:Y:S05]  /*25e0*/  @P0 BRA `(.L_x_30) ;  /* 0x0000000000040947 */ /* 0x008fea0003800000 */
[----:B------:R-:W-:Y:S01]  /*25f0*/  BPT.TRAP 0x1 ;  /* 0x000000040000795c */ /* 0x000fe20000300000 */
.L_x_30:
[----:B------:R-:W3:Y:S01]  /*2600*/  LDC R6, c[0x0][0x288] ;  /* 0x0000a200ff067b82 */ /* 0x000ee20000000800 */
[--C-:B------:R-:W-:Y:S01]  /*2610*/  SHF.R.U32.HI R0, RZ, 0x2, R18.reuse ;  /* 0x00000002ff007819 */ /* 0x100fe20000011612 */
[----:B------:R-:W-:Y:S01]  /*2620*/  UIADD3 UR39, UR40, UR39, URZ ;  /* 0x0000002728277290 */ /* 0x000fe2000fffe03f */
[----:B01----:R-:W-:Y:S01]  /*2630*/  SHF.R.U32.HI R5, RZ, 0x7, R18 ;  /* 0x00000007ff057819 */ /* 0x003fe20000011612 */
[----:B------:R-:W-:Y:S01]  /*2640*/  IMAD.SHL.U32 R13, R154, 0x80, RZ ;  /* 0x000000809a0d7824 */ /* 0x000fe200078e00ff */
[----:B------:R-:W-:Y:S01]  /*2650*/  LOP3.LUT R4, R18, 0x60, RZ, 0xc0, !PT ;  /* 0x0000006012047812 */ /* 0x000fe200078ec0ff */
[----:B------:R-:W-:Y:S01]  /*2660*/  USHF.R.U32.HI UR4, URZ, 0x1, UR39 ;  /* 0x000000013f047899 */ /* 0x000fe20008011627 */
[----:B------:R-:W-:Y:S01]  /*2670*/  LOP3.LUT R3, R0, 0x7, RZ, 0xc0, !PT ;  /* 0x0000000700037812 */ /* 0x000fe200078ec0ff */
[----:B------:R-:W-:Y:S01]  /*2680*/  ULDC UR8, c[0x0][0x284] ;  /* 0x0000a10000087ab9 */ /* 0x000fe20000000800 */
[----:B------:R-:W-:Y:S01]  /*2690*/  LOP3.LUT R0, R5, 0x1, RZ, 0xc0, !PT ;  /* 0x0000000105007812 */ /* 0x000fe200078ec0ff */
[----:B------:R-:W-:Y:S01]  /*26a0*/  ULOP3.LUT UR4, UR4, 0x1, URZ, 0xc0, !UPT ;  /* 0x0000000104047892 */ /* 0x000fe2000f8ec03f */
[----:B------:R-:W-:Y:S01]  /*26b0*/  SHF.R.U32.HI R10, RZ, 0x1, R4 ;  /* 0x00000001ff0a7819 */ /* 0x000fe20000011604 */
[----:B------:R-:W-:Y:S01]  /*26c0*/  UISETP.GT.U32.AND UP1, UPT, UR39, 0x1, UPT ;  /* 0x000000012700788c */ /* 0x000fe2000bf24070 */
[----:B------:R-:W-:Y:S01]  /*26d0*/  SHF.L.U32 R4, R0, 0x6, RZ ;  /* 0x0000000600047819 */ /* 0x000fe200000006ff */
[----:B------:R-:W-:Y:S01]  /*26e0*/  UISETP.NE.U32.AND UP0, UPT, UR4, 0x1, UPT ;  /* 0x000000010400788c */ /* 0x000fe2000bf05070 */
[--C-:B------:R-:W-:Y:S01]  /*26f0*/  IADD3 R5, RZ, -R10, -R3.reuse ;  /* 0x8000000aff057210 */ /* 0x100fe20007ffe803 */
[----:B------:R-:W-:Y:S01]  /*2700*/  ULDC.64 UR6, c[0x0][0x5d0] ;  /* 0x0001740000067ab9 */ /* 0x000fe20000000a00 */
[----:B--2---:R-:W-:Y:S01]  /*2710*/  LOP3.LUT R157, R4, 0x40, R3, 0xe2, !PT ;  /* 0x00000040049d7812 */ /* 0x004fe200078ee203 */
[----:B------:R-:W-:Y:S01]  /*2720*/  UISETP.LT.U32.AND UP1, UPT, UR40, 0x2, UP1 ;  /* 0x000000022800788c */ /* 0x000fe20008f21070 */
[----:B------:R-:W-:Y:S01]  /*2730*/  LOP3.LUT R3, R18, 0x3, RZ, 0xc0, !PT ;  /* 0x0000000312037812 */ /* 0x000fe200078ec0ff */
[----:B------:R-:W-:Y:S01]  /*2740*/  UISETP.GT.U32.AND UP0, UPT, UR40, 0x1, !UP0 ;  /* 0x000000012800788c */ /* 0x000fe2000c704070 */
[----:B------:R-:W-:Y:S01]  /*2750*/  SHF.R.S32.HI R21, RZ, 0x1f, R23 ;  /* 0x0000001fff157819 */ /* 0x000fe20000011417 */
[----:B------:R-:W-:Y:S01]  /*2760*/  IMAD R0, R0, -0x40, R5 ;  /* 0xffffffc000007824 */ /* 0x000fe200078e0205 */
[----:B------:R-:W-:Y:S01]  /*2770*/  USEL UR5, URZ, 0x1, !UP1 ;  /* 0x000000013f057887 */ /* 0x000fe2000c800000 */
[----:B---3--:R-:W-:Y:S01]  /*2780*/  IMAD R12, R3, -0x2, R6 ;  /* 0xfffffffe030c7824 */ /* 0x008fe200078e0206 */
[----:B------:R-:W-:Y:S01]  /*2790*/  ISETP.GE.AND P0, PT, R13, R6, PT ;  /* 0x000000060d00720c */ /* 0x000fe20003f06270 */
[----:B------:R-:W-:Y:S01]  /*27a0*/  IMAD.SHL.U32 R6, R18, 0x2, RZ ;  /* 0x0000000212067824 */ /* 0x000fe200078e00ff */
[----:B------:R-:W-:Y:S01]  /*27b0*/  SHF.L.U32 R3, R153, 0x8, RZ ;  /* 0x0000000899037819 */ /* 0x000fe200000006ff */
[----:B------:R-:W-:Y:S01]  /*27c0*/  IMAD R4, R21, UR6, RZ ;  /* 0x0000000615047c24 */ /* 0x000fe2000f8e02ff */
[----:B------:R-:W-:Y:S01]  /*27d0*/  USEL UR4, URZ, 0x1, !UP0 ;  /* 0x000000013f047887 */ /* 0x000fe2000c000000 */
[----:B------:R-:W-:Y:S01]  /*27e0*/  IMAD.WIDE R8, R153, 0x100, RZ ;  /* 0x0000010099087825 */ /* 0x000fe200078e02ff */
[----:B------:R-:W-:Y:S01]  /*27f0*/  ISETP.GE.OR P0, PT, R3, UR8, P0 ;  /* 0x0000000803007c0c */ /* 0x000fe20008706670 */
[----:B------:R-:W-:Y:S01]  /*2800*/  ULOP3.LUT UR39, UR39, 0x1, URZ, 0xc0, !UPT ;  /* 0x0000000127277892 */ /* 0x000fe2000f8ec03f */
[----:B------:R-:W-:Y:S01]  /*2810*/  LOP3.LUT R6, R13, 0x6, R6, 0xf8, !PT ;  /* 0x000000060d067812 */ /* 0x000fe200078ef806 */
[----:B------:R-:W-:Y:S01]  /*2820*/  IMAD R11, R23, UR7, R4 ;  /* 0x00000007170b7c24 */ /* 0x000fe2000f8e0204 */
[----:B------:R-:W-:Y:S01]  /*2830*/  ULOP3.LUT UR38, UR4, UR38, UR5, 0x96, !UPT ;  /* 0x0000002604267292 */ /* 0x000fe2000f8e9605 */
[----:B------:R-:W-:Y:S01]  /*2840*/  IADD3 R3, -R3, UR8, R0 ;  /* 0x0000000803037c10 */ /* 0x000fe2000fffe100 */
[----:B------:R-:W-:Y:S01]  /*2850*/  IMAD.IADD R0, R12, 0x1, -R13 ;  /* 0x000000010c007824 */ /* 0x000fe200078e0a0d */
[----:B------:R-:W-:-:S02]  /*2860*/  SHF.R.S32.HI R7, RZ, 0x1f, R6 ;  /* 0x0000001fff077819 */ /* 0x000fc40000011406 */
[----:B------:R-:W-:Y:S02]  /*2870*/  LOP3.LUT R157, R8, R157, R10, 0xfe, !PT ;  /* 0x0000009d089d7212 */ /* 0x000fe400078efe0a */
[----:B------:R-:W-:Y:S01]  /*2880*/  MOV R153, 0xffffffff ;  /* 0xffffffff00997802 */ /* 0x000fe20000000f00 */
[----:B------:R-:W-:-:S04]  /*2890*/  IMAD.WIDE.U32 R4, R23, UR6, R6 ;  /* 0x0000000617047c25 */ /* 0x000fc8000f8e0006 */
[----:B------:R-:W-:Y:S02]  /*28a0*/  IMAD.IADD R11, R5, 0x1, R11 ;  /* 0x00000001050b7824 */ /* 0x000fe400078e020b */
[----:B------:R-:W-:Y:S01]  /*28b0*/  IMAD.MOV.U32 R10, RZ, RZ, R4 ;  /* 0x000000ffff0a7224 */ /* 0x000fe200078e0004 */
[----:B------:R-:W-:Y:S06]  /*28c0*/  @P0 BRA `(.L_x_32) ;  /* 0x0000006400840947 */ /* 0x000fec0003800000 */
[----:B------:R-:W0:Y:S01]  /*28d0*/  LDC.64 R4, c[0x0][0x5c8] ;  /* 0x00017200ff047b82 */ /* 0x000e220000000a00 */
[----:B-----5:R-:W-:Y:S01]  /*28e0*/  FSETP.NEU.AND P1, PT, R156, RZ, PT ;  /* 0x000000ff9c00720b */ /* 0x020fe20003f2d000 */
[----:B------:R-:W-:Y:S01]  /*28f0*/  BSSY B0, `(.L_x_32) ;  /* 0x000065e000007945 */ /* 0x000fe20003800000 */
[----:B------:R-:W-:-:S04]  /*2900*/  ISETP.GT.AND P0, PT, R3, RZ, PT ;  /* 0x000000ff0300720c */ /* 0x000fc80003f04270 */
[----:B------:R-:W-:Y:S01]  /*2910*/  ISETP.GT.AND P3, PT, R0, RZ, P0 ;  /* 0x000000ff0000720c */ /* 0x000fe20000764270 */
[-C--:B0-----:R-:W-:Y:S02]  /*2920*/  IMAD R12, R9, R4.reuse, RZ ;  /* 0x00000004090c7224 */ /* 0x081fe400078e02ff */
[----:B------:R-:W-:-:S04]  /*2930*/  IMAD.WIDE.U32 R170, R157, R4, R10 ;  /* 0x000000049daa7225 */ /* 0x000fc800078e000a */
[----:B------:R-:W-:-:S04]  /*2940*/  IMAD R11, R157, R5, R12 ;  /* 0x000000059d0b7224 */ /* 0x000fc800078e020c */
[----:B------:R-:W-:Y:S01]  /*2950*/  IMAD.IADD R173, R171, 0x1, R11 ;  /* 0x00000001abad7824 */ /* 0x000fe200078e020b */
[----:B------:R-:W-:Y:S06]  /*2960*/  @!P1 BRA `(.L_x_33) ;  /* 0x0000004800349947 */ /* 0x000fec0003800000 */
[----:B------:R-:W0:Y:S01]  /*2970*/  LDC.64 R14, c[0x0][0x5b8] ;  /* 0x00016e00ff0e7b82 */ /* 0x000e220000000a00 */
[----:B------:R-:W-:-:S07]  /*2980*/  ULDC.64 UR4, c[0x0][0x5c0] ;  /* 0x0001700000047ab9 */ /* 0x000fce0000000a00 */
[----:B------:R-:W1:Y:S08]  /*2990*/  LDC.64 R158, c[0x0][0x5b0] ;  /* 0x00016c00ff9e7b82 */ /* 0x000e700000000a00 */
[----:B------:R-:W2:Y:S01]  /*29a0*/  LDC.64 R10, c[0x0][0x5a8] ;  /* 0x00016a00ff0a7b82 */ /* 0x000ea20000000a00 */
[-C--:B0-----:R-:W-:Y:S02]  /*29b0*/  IMAD R12, R21, R14.reuse, RZ ;  /* 0x0000000e150c7224 */ /* 0x081fe400078e02ff */
[----:B------:R-:W-:-:S04]  /*29c0*/  IMAD.WIDE.U32 R160, R23, R14, R6 ;  /* 0x0000000e17a07225 */ /* 0x000fc800078e0006 */
[----:B------:R-:W-:Y:S02]  /*29d0*/  IMAD R15, R23, R15, R12 ;  /* 0x0000000f170f7224 */ /* 0x000fe400078e020c */
[-C--:B-1----:R-:W-:Y:S02]  /*29e0*/  IMAD R12, R9, R158.reuse, RZ ;  /* 0x0000009e090c7224 */ /* 0x082fe400078e02ff */
[----:B------:R-:W-:Y:S01]  /*29f0*/  IMAD.MOV.U32 R20, RZ, RZ, R160 ;  /* 0x000000ffff147224 */ /* 0x000fe200078e00a0 */
[----:B------:R-:W-:Y:S01]  /*2a00*/  IADD3 R21, R161, R15, RZ ;  /* 0x0000000fa1157210 */ /* 0x000fe20007ffe0ff */
[C---:B------:R-:W-:Y:S02]  /*2a10*/  IMAD R171, R157.reuse, R159, R12 ;  /* 0x0000009f9dab7224 */ /* 0x040fe400078e020c */
[----:B------:R-:W-:-:S04]  /*2a20*/  IMAD.WIDE.U32 R12, R157, R158, R20 ;  /* 0x0000009e9d0c7225 */ /* 0x000fc800078e0014 */
[----:B------:R-:W-:Y:S01]  /*2a30*/  IMAD.IADD R13, R13, 0x1, R171 ;  /* 0x000000010d0d7824 */ /* 0x000fe200078e02ab */
[----:B--2---:R-:W-:-:S04]  /*2a40*/  LEA R164, P1, R12, R10, 0x2 ;  /* 0x0000000a0ca47211 */ /* 0x004fc800078210ff */
[----:B------:R-:W-:-:S05]  /*2a50*/  LEA.HI.X R165, R12, R11, R13, 0x2, P1 ;  /* 0x0000000b0ca57211 */ /* 0x000fca00008f140d */
[----:B------:R0:W2:Y:S01]  /*2a60*/  @P3 LDG.E.LTC128B R169, desc[UR36][R164.64] ;  /* 0x00000024a4a93981 */ /* 0x0000a2000c1e1920 */
[----:B------:R-:W-:Y:S01]  /*2a70*/  IMAD.WIDE.U32 R162, R157, R158, R6 ;  /* 0x0000009e9da27225 */ /* 0x000fe200078e0006 */
[----:B------:R-:W-:Y:S01]  /*2a80*/  LEA R12, P1, R170, UR4, 0x2 ;  /* 0x00000004aa0c7c11 */ /* 0x000fe2000f8210ff */
[----:B------:R-:W-:Y:S01]  /*2a90*/  BSSY B1, `(.L_x_34) ;  /* 0x0000016000017945 */ /* 0x000fe20003800000 */
[----:B------:R-:W-:Y:S02]  /*2aa0*/  ISETP.GT.AND P5, PT, R0, 0x1, P0 ;  /* 0x000000010000780c */ /* 0x000fe400007a4270 */
[----:B------:R-:W-:Y:S02]  /*2ab0*/  IADD3 R163, R171, R163, RZ ;  /* 0x000000a3aba37210 */ /* 0x000fe40007ffe0ff */
[----:B------:R-:W-:Y:S01]  /*2ac0*/  LEA.HI.X R13, R170, UR5, R173, 0x2, P1 ;  /* 0x00000005aa0d7c11 */ /* 0x000fe200088f14ad */
[----:B------:R-:W-:Y:S01]  /*2ad0*/  IMAD.WIDE.U32 R166, R23, R14, R162 ;  /* 0x0000000e17a67225 */ /* 0x000fe200078e00a2 */
[----:B------:R-:W-:-:S03]  /*2ae0*/  SHF.L.U64.HI R163, R158, 0x3, R159 ;  /* 0x000000039ea37819 */ /* 0x000fc6000001029f */
[----:B------:R-:W-:Y:S01]  /*2af0*/  IMAD.SHL.U32 R162, R158, 0x8, RZ ;  /* 0x000000089ea27824 */ /* 0x000fe200078e00ff */
[----:B0-----:R-:W-:Y:S01]  /*2b00*/  LEA R164, P1, R166, R10, 0x2 ;  /* 0x0000000aa6a47211 */ /* 0x001fe200078210ff */
[----:B------:R-:W-:Y:S02]  /*2b10*/  IMAD.IADD R154, R15, 0x1, R167 ;  /* 0x000000010f9a7824 */ /* 0x000fe400078e02a7 */
[----:B------:R-:W-:-:S05]  /*2b20*/  IMAD.WIDE.U32 R174, R157, R158, R162 ;  /* 0x0000009e9dae7225 */ /* 0x000fca00078e00a2 */
[----:B------:R-:W-:Y:S01]  /*2b30*/  IADD3 R171, R171, R175, RZ ;  /* 0x000000afabab7210 */ /* 0x000fe20007ffe0ff */
[----:B--2---:R-:W-:-:S04]  /*2b40*/  FMUL R165, R169, R156 ;  /* 0x0000009ca9a57220 */ /* 0x004fc80000400000 */
[----:B------:R-:W-:Y:S01]  /*2b50*/  FFMA R167, R88, R155, R165 ;  /* 0x0000009b58a77223 */ /* 0x000fe200000000a5 */
[----:B------:R-:W-:Y:S02]  /*2b60*/  LEA.HI.X R165, R166, R11, R154, 0x2, P1 ;  /* 0x0000000ba6a57211 */ /* 0x000fe400008f149a */
[----:B------:R-:W-:Y:S02]  /*2b70*/  IADD3 R154, P4, R160, R174, RZ ;  /* 0x000000aea09a7210 */ /* 0x000fe40007f9e0ff */
[----:B------:R-:W-:Y:S01]  /*2b80*/  ISETP.GT.AND P1, PT, R3, 0x8, PT ;  /* 0x000000080300780c */ /* 0x000fe20003f24270 */
[----:B------:R0:W-:Y:S01]  /*2b90*/  @P3 STG.E desc[UR36][R12.64], R167 ;  /* 0x000000a70c003986 */ /* 0x0001e2000c101924 */
[----:B------:R-:W-:Y:S01]  /*2ba0*/  LEA R172, P3, R154, R10, 0x2 ;  /* 0x0000000a9aac7211 */ /* 0x000fe200078610ff */
[----:B------:R-:W-:Y:S01]  /*2bb0*/  IMAD.X R166, R171, 0x1, R21, P4 ;  /* 0x00000001aba67824 */ /* 0x000fe200020e0615 */
[----:B------:R-:W-:Y:S01]  /*2bc0*/  ISETP.GT.AND P2, PT, R0, RZ, P1 ;  /* 0x000000ff0000720c */ /* 0x000fe20000f44270 */
[----:B------:R-:W-:-:S12]  /*2bd0*/  @!P5 BRA `(.L_x_35) ;  /* 0x000000000004d947 */ /* 0x000fd80003800000 */
[----:B------:R1:W5:Y:S02]  /*2be0*/  LDG.E.LTC128B R169, desc[UR36][R164.64+0x4] ;  /* 0x00000424a4a97981 */ /* 0x000364000c1e1920 */
.L_x_35:
[----:B------:R-:W-:Y:S05]  /*2bf0*/  BSYNC B1 ;  /* 0x0000000000017941 */ /* 0x000fea0003800000 */
.L_x_34:
[----:B-----5:R-:W-:Y:S01]  /*2c00*/  FMUL R88, R169, R156 ;  /* 0x0000009ca9587220 */ /* 0x020fe20000400000 */
[----:B------:R-:W-:Y:S01]  /*2c10*/  IMAD.MOV.U32 R177, RZ, RZ, R169 ;  /* 0x000000ffffb17224 */ /* 0x000fe200078e00a9 */
[----:B------:R-:W-:Y:S02]  /*2c20*/  LEA.HI.X R173, R154, R11, R166, 0x2, P3 ;  /* 0x0000000b9aad7211 */ /* 0x000fe400018f14a6 */
[----:B------:R-:W-:-:S05]  /*2c30*/  FFMA R179, R89, R155, R88 ;  /* 0x0000009b59b37223 */ /* 0x000fca0000000058 */
[----:B------:R2:W-:Y:S04]  /*2c40*/  @P5 STG.E desc[UR36][R12.64+0x4], R179 ;  /* 0x000004b30c005986 */ /* 0x0005e8000c101924 */
[----:B------:R-:W3:Y:S01]  /*2c50*/  @P2 LDG.E.LTC128B R177, desc[UR36][R172.64] ;  /* 0x00000024acb12981 */ /* 0x000ee2000c1e1920 */
[----:B------:R-:W-:Y:S01]  /*2c60*/  IADD3 R174, P3, R6, R174, RZ ;  /* 0x000000ae06ae7210 */ /* 0x000fe20007f7e0ff */
[C---:B0-----:R-:W-:Y:S01]  /*2c70*/  IMAD.SHL.U32 R167, R4.reuse, 0x20, RZ ;  /* 0x0000002004a77824 */ /* 0x041fe200078e00ff */
[----:B------:R-:W-:Y:S01]  /*2c80*/  SHF.L.U64.HI R169, R4, 0x5, R5 ;  /* 0x0000000504a97819 */ /* 0x000fe20000010205 */
[----:B------:R-:W-:Y:S01]  /*2c90*/  BSSY B1, `(.L_x_36) ;  /* 0x000000e000017945 */ /* 0x000fe20003800000 */
[----:B------:R-:W-:Y:S02]  /*2ca0*/  IADD3.X R175, R7, R171, RZ, P3, !PT ;  /* 0x000000ab07af7210 */ /* 0x000fe40001ffe4ff */
[----:B------:R-:W-:-:S02]  /*2cb0*/  IADD3 R170, P4, R167, R12, RZ ;  /* 0x0000000ca7aa7210 */ /* 0x000fc40007f9e0ff */
[----:B------:R-:W-:Y:S01]  /*2cc0*/  ISETP.GT.AND P3, PT, R0, 0x1, P1 ;  /* 0x000000010000780c */ /* 0x000fe20000f64270 */
[----:B------:R-:W-:Y:S01]  /*2cd0*/  IMAD.WIDE.U32 R174, R23, R14, R174 ;  /* 0x0000000e17ae7225 */ /* 0x000fe200078e00ae */
[----:B------:R-:W-:-:S03]  /*2ce0*/  IADD3.X R171, R169, R13, RZ, P4, !PT ;  /* 0x0000000da9ab7210 */ /* 0x000fc600027fe4ff */
[----:B------:R-:W-:Y:S01]  /*2cf0*/  IMAD.IADD R89, R15, 0x1, R175 ;  /* 0x000000010f597824 */ /* 0x000fe200078e02af */
[----:B------:R-:W-:-:S04]  /*2d00*/  LEA R88, P5, R174, R10, 0x2 ;  /* 0x0000000aae587211 */ /* 0x000fc800078a10ff */
[----:B------:R-:W-:Y:S01]  /*2d10*/  LEA.HI.X R89, R174, R11, R89, 0x2, P5 ;  /* 0x0000000bae597211 */ /* 0x000fe200028f1459 */
[----:B---3--:R-:W-:-:S04]  /*2d20*/  FMUL R175, R177, R156 ;  /* 0x0000009cb1af7220 */ /* 0x008fc80000400000 */
[----:B------:R-:W-:-:S05]  /*2d30*/  FFMA R175, R90, R155, R175 ;  /* 0x0000009b5aaf7223 */ /* 0x000fca00000000af */
[----:B------:R2:W-:Y:S01]  /*2d40*/  @P2 STG.E desc[UR36][R170.64], R175 ;  /* 0x000000afaa002986 */ /* 0x0005e2000c101924 */
[----:B------:R-:W-:Y:S05]  /*2d50*/  @!P3 BRA `(.L_x_37) ;  /* 0x000000000004b947 */ /* 0x000fea0003800000 */
[----:B------:R0:W5:Y:S02]  /*2d60*/  LDG.E.LTC128B R177, desc[UR36][R88.64+0x4] ;  /* 0x0000042458b17981 */ /* 0x000164000c1e1920 */
.L_x_37:
[----:B------:R-:W-:Y:S05]  /*2d70*/  BSYNC B1 ;  /* 0x0000000000017941 */ /* 0x000fea0003800000 */
.L_x_36:
[----:B-----5:R-:W-:Y:S01]  /*2d80*/  FMUL R90, R177, R156 ;  /* 0x0000009cb15a7220 */ /* 0x020fe20000400000 */
[----:B------:R-:W-:Y:S01]  /*2d90*/  ISETP.GT.AND P2, PT, R0, 0x8, P0 ;  /* 0x000000080000780c */ /* 0x000fe20000744270 */
[----:B------:R-:W-:Y:S02]  /*2da0*/  BSSY B1, `(.L_x_38) ;  /* 0x0000007000017945 */ /* 0x000fe40003800000 */
[----:B------:R-:W-:Y:S01]  /*2db0*/  FFMA R173, R91, R155, R90 ;  /* 0x0000009b5bad7223 */ /* 0x000fe2000000005a */
[----:B------:R-:W-:Y:S02]  /*2dc0*/  @P3 IMAD.MOV.U32 R90, RZ, RZ, R170 ;  /* 0x000000ffff5a3224 */ /* 0x000fe400078e00aa */
[----:B------:R-:W-:-:S05]  /*2dd0*/  @P3 IMAD.MOV.U32 R91, RZ, RZ, R171 ;  /* 0x000000ffff5b3224 */ /* 0x000fca00078e00ab */
[----:B------:R3:W-:Y:S02]  /*2de0*/  @P3 STG.E desc[UR36][R90.64+0x4], R173 ;  /* 0x000004ad5a003986 */ /* 0x0007e4000c101924 */
[----:B------:R-:W-:Y:S05]  /*2df0*/  @!P2 BRA `(.L_x_39) ;  /* 0x000000000004a947 */ /* 0x000fea0003800000 */
[----:B------:R4:W5:Y:S02]  /*2e00*/  LDG.E.LTC128B R177, desc[UR36][R164.64+0x20] ;  /* 0x00002024a4b17981 */ /* 0x000964000c1e1920 */
.L_x_39:
[----:B------:R-:W-:Y:S05]  /*2e10*/  BSYNC B1 ;  /* 0x0000000000017941 */ /* 0x000fea0003800000 */
.L_x_38:
[----:B---3-5:R-:W-:Y:S01]  /*2e20*/  FMUL R91, R177, R156 ;  /* 0x0000009cb15b7220 */ /* 0x028fe20000400000 */
[----:B------:R-:W-:Y:S01]  /*2e30*/  ISETP.GT.AND P3, PT, R0, 0x9, P0 ;  /* 0x000000090000780c */ /* 0x000fe20000764270 */
[----:B------:R-:W-:Y:S02]  /*2e40*/  BSSY B1, `(.L_x_40) ;  /* 0x0000005000017945 */ /* 0x000fe40003800000 */
[----:B------:R-:W-:-:S05]  /*2e50*/  FFMA R91, R92, R155, R91 ;  /* 0x0000009b5c5b7223 */ /* 0x000fca000000005b */
[----:B------:R3:W-:Y:S05]  /*2e60*/  @P2 STG.E desc[UR36][R12.64+0x20], R91 ;  /* 0x0000205b0c002986 */ /* 0x0007ea000c101924 */
[----:B------:R-:W-:Y:S05]  /*2e70*/  @!P3 BRA `(.L_x_41) ;  /* 0x000000000004b947 */ /* 0x000fea0003800000 */
[----:B------:R0:W5:Y:S02]  /*2e80*/  LDG.E.LTC128B R177, desc[UR36][R164.64+0x24] ;  /* 0x00002424a4b17981 */ /* 0x000164000c1e1920 */
.L_x_41:
[----:B------:R-:W-:Y:S05]  /*2e90*/  BSYNC B1 ;  /* 0x0000000000017941 */ /* 0x000fea0003800000 */
.L_x_40:
[----:B-----5:R-:W-:Y:S01]  /*2ea0*/  FMUL R90, R177, R156 ;  /* 0x0000009cb15a7220 */ /* 0x020fe20000400000 */
[----:B------:R-:W-:Y:S01]  /*2eb0*/  ISETP.GT.AND P2, PT, R0, 0x8, P1 ;  /* 0x000000080000780c */ /* 0x000fe20000f44270 */
[----:B------:R-:W-:Y:S02]  /*2ec0*/  BSSY B1, `(.L_x_42) ;  /* 0x0000005000017945 */ /* 0x000fe40003800000 */
[----:B------:R-:W-:-:S05]  /*2ed0*/  FFMA R93, R93, R155, R90 ;  /* 0x0000009b5d5d7223 */ /* 0x000fca000000005a */
[----:B------:R0:W-:Y:S05]  /*2ee0*/  @P3 STG.E desc[UR36][R12.64+0x24], R93 ;  /* 0x0000245d0c003986 */ /* 0x0001ea000c101924 */
[----:B------:R-:W-:Y:S05]  /*2ef0*/  @!P2 BRA `(.L_x_43) ;  /* 0x000000000004a947 */ /* 0x000fea0003800000 */
[----:B------:R0:W5:Y:S02]  /*2f00*/  LDG.E.LTC128B R177, desc[UR36][R88.64+0x20] ;  /* 0x0000202458b17981 */ /* 0x000164000c1e1920 */
.L_x_43:
[----:B------:R-:W-:Y:S05]  /*2f10*/  BSYNC B1 ;  /* 0x0000000000017941 */ /* 0x000fea0003800000 */
.L_x_42:
[----:B---3-5:R-:W-:Y:S01]  /*2f20*/  FMUL R91, R177, R156 ;  /* 0x0000009cb15b7220 */ /* 0x028fe20000400000 */
[----:B------:R-:W-:Y:S01]  /*2f30*/  @P2 MOV R90, R170 ;  /* 0x000000aa005a2202 */ /* 0x000fe20000000f00 */
[----:B------:R-:W-:Y:S01]  /*2f40*/  BSSY B1, `(.L_x_44) ;  /* 0x0000007000017945 */ /* 0x000fe20003800000 */
[----:B------:R-:W-:Y:S01]  /*2f50*/  ISETP.GT.AND P3, PT, R0, 0x9, P1 ;  /* 0x000000090000780c */ /* 0x000fe20000f64270 */
[----:B0-----:R-:W-:Y:S01]  /*2f60*/  FFMA R93, R94, R155, R91 ;  /* 0x0000009b5e5d7223 */ /* 0x001fe2000000005b */
[----:B------:R-:W-:-:S05]  /*2f70*/  @P2 IMAD.MOV.U32 R91, RZ, RZ, R171 ;  /* 0x000000ffff5b2224 */ /* 0x000fca00078e00ab */
[----:B------:R0:W-:Y:S06]  /*2f80*/  @P2 STG.E desc[UR36][R90.64+0x20], R93 ;  /* 0x0000205d5a002986 */ /* 0x0001ec000c101924 */
[----:B------:R-:W-:Y:S05]  /*2f90*/  @!P3 BRA `(.L_x_45) ;  /* 0x000000000004b947 */ /* 0x000fea0003800000 */
[----:B------:R3:W5:Y:S02]  /*2fa0*/  LDG.E.LTC128B R177, desc[UR36][R88.64+0x24] ;  /* 0x0000242458b17981 */ /* 0x000764000c1e1920 */
.L_x_45:
[----:B------:R-:W-:Y:S05]  /*2fb0*/  BSYNC B1 ;  /* 0x0000000000017941 */ /* 0x000fea0003800000 */
.L_x_44:
[----:B0----5:R-:W-:Y:S01]  /*2fc0*/  FMUL R90, R177, R156 ;  /* 0x0000009cb15a7220 */ /* 0x021fe20000400000 */
[----:B------:R-:W-:Y:S01]  /*2fd0*/  @P3 MOV R91, R171 ;  /* 0x000000ab005b3202 */ /* 0x000fe20000000f00 */
[----:B------:R-:W-:Y:S01]  /*2fe0*/  BSSY B1, `(.L_x_46) ;  /* 0x0000007000017945 */ /* 0x000fe20003800000 */
[----:B------:R-:W-:Y:S01]  /*2ff0*/  ISETP.GT.AND P2, PT, R0, 0x10, P0 ;  /* 0x000000100000780c */ /* 0x000fe20000744270 */
[----:B------:R-:W-:Y:S01]  /*3000*/  FFMA R95, R95, R155, R90 ;  /* 0x0000009b5f5f7223 */ /* 0x000fe2000000005a */
[----:B------:R-:W-:-:S05]  /*3010*/  @P3 IMAD.MOV.U32 R90, RZ, RZ, R170 ;  /* 0x000000ffff5a3224 */ /* 0x000fca00078e00aa */
[----:B------:R0:W-:Y:S06]  /*3020*/  @P3 STG.E desc[UR36][R90.64+0x24], R95 ;  /* 0x0000245f5a003986 */ /* 0x0001ec000c101924 */
[----:B------:R-:W-:Y:S05]  /*3030*/  @!P2 BRA `(.L_x_47) ;  /* 0x000000000004a947 */ /* 0x000fea0003800000 */
[----:B------:R0:W5:Y:S02]  /*3040*/  LDG.E.LTC128B R177, desc[UR36][R164.64+0x40] ;  /* 0x00004024a4b17981 */ /* 0x000164000c1e1920 */
.L_x_47:
[----:B------:R-:W-:Y:S05]  /*3050*/  BSYNC B1 ;  /* 0x0000000000017941 */ /* 0x000fea0003800000 */
.L_x_46:
[----:B0----5:R-:W-:Y:S01]  /*3060*/  FMUL R91, R177, R156 ;  /* 0x0000009cb15b7220 */ /* 0x021fe20000400000 */
[----:B------:R-:W-:Y:S01]  /*3070*/  ISETP.GT.AND P3, PT, R0, 0x11, P0 ;  /* 0x000000110000780c */ /* 0x000fe20000764270 */
[----:B------:R-:W-:Y:S02]  /*3080*/  BSSY B1, `(.L_x_48) ;  /* 0x0000005000017945 */ /* 0x000fe40003800000 */
[----:B------:R-:W-:-:S05]  /*3090*/  FFMA R91, R96, R155, R91 ;  /* 0x0000009b605b7223 */ /* 0x000fca000000005b */
[----:B------:R0:W-:Y:S05]  /*30a0*/  @P2 STG.E desc[UR36][R12.64+0x40], R91 ;  /* 0x0000405b0c002986 */ /* 0x0001ea000c101924 */
[----:B------:R-:W-:Y:S05]  /*30b0*/  @!P3 BRA `(.L_x_49) ;  /* 0x000000000004b947 */ /* 0x000fea0003800000 */
[----:B------:R0:W5:Y:S02]  /*30c0*/  LDG.E.LTC128B R177, desc[UR36][R164.64+0x44] ;  /* 0x00004424a4b17981 */ /* 0x000164000c1e1920 */
.L_x_49:
[----:B------:R-:W-:Y:S05]  /*30d0*/  BSYNC B1 ;  /* 0x0000000000017941 */ /* 0x000fea0003800000 */
.L_x_48:
[----:B-----5:R-:W-:Y:S01]  /*30e0*/  FMUL R90, R177, R156 ;  /* 0x0000009cb15a7220 */ /* 0x020fe20000400000 */
[----:B------:R-:W-:Y:S01]  /*30f0*/  ISETP.GT.AND P2, PT, R0, 0x10, P1 ;  /* 0x000000100000780c */ /* 0x000fe20000f44270 */
[----:B------:R-:W-:Y:S02]  /*3100*/  BSSY B1, `(.L_x_50) ;  /* 0x0000005000017945 */ /* 0x000fe40003800000 */
[----:B------:R-:W-:-:S05]  /*3110*/  FFMA R97, R97, R155, R90 ;  /* 0x0000009b61617223 */ /* 0x000fca000000005a */
[----:B------:R0:W-:Y:S05]  /*3120*/  @P3 STG.E desc[UR36][R12.64+0x44], R97 ;  /* 0x000044610c003986 */ /* 0x0001ea000c101924 */
[----:B------:R-:W-:Y:S05]  /*3130*/  @!P2 BRA `(.L_x_51) ;  /* 0x000000000004a947 */ /* 0x000fea0003800000 */
[----:B------:R0:W5:Y:S02]  /*3140*/  LDG.E.LTC128B R177, desc[UR36][R88.64+0x40] ;  /* 0x0000402458b17981 */ /* 0x000164000c1e1920 */
.L_x_51:
[----:B------:R-:W-:Y:S05]  /*3150*/  BSYNC B1 ;  /* 0x0000000000017941 */ /* 0x000fea0003800000 */
.L_x_50:
[----:B0----5:R-:W-:Y:S01]  /*3160*/  FMUL R91, R177, R156 ;  /* 0x0000009cb15b7220 */ /* 0x021fe20000400000 */
[----:B------:R-:W-:Y:S01]  /*3170*/  @P2 IMAD.MOV.U32 R90, RZ, RZ, R170 ;  /* 0x000000ffff5a2224 */ /* 0x000fe200078e00aa */
[----:B------:R-:W-:Y:S01]  /*3180*/  ISETP.GT.AND P3, PT, R0, 0x11, P1 ;  /* 0x000000110000780c */ /* 0x000fe20000f64270 */
[----:B------:R-:W-:Y:S01]  /*3190*/  BSSY B1, `(.L_x_52) ;  /* 0x0000006000017945 */ /* 0x000fe20003800000 */
[----:B------:R-:W-:Y:S01]  /*31a0*/  FFMA R93, R98, R155, R91 ;  /* 0x0000009b625d7223 */ /* 0x000fe2000000005b */
[----:B------:R-:W-:-:S05]  /*31b0*/  @P2 IMAD.MOV.U32 R91, RZ, RZ, R171 ;  /* 0x000000ffff5b2224 */ /* 0x000fca00078e00ab */
[----:B------:R0:W-:Y:S05]  /*31c0*/  @P2 STG.E desc[UR36][R90.64+0x40], R93 ;  /* 0x0000405d5a002986 */ /* 0x0001ea000c101924 */
[----:B------:R-:W-:Y:S05]  /*31d0*/  @!P3 BRA `(.L_x_53) ;  /* 0x000000000004b947 */ /* 0x000fea0003800000 */
[----:B------:R0:W5:Y:S02]  /*31e0*/  LDG.E.LTC128B R177, desc[UR36][R88.64+0x44] ;  /* 0x0000442458b17981 */ /* 0x000164000c1e1920 */
.L_x_53:
[----:B------:R-:W-:Y:S05]  /*31f0*/  BSYNC B1 ;  /* 0x0000000000017941 */ /* 0x000fea0003800000 */
.L_x_52:
[----:B0----5:R-:W-:Y:S01]  /*3200*/  FMUL R90, R177, R156 ;  /* 0x0000009cb15a7220 */ /* 0x021fe20000400000 */
[----:B------:R-:W-:Y:S01]  /*3210*/  @P3 IMAD.MOV.U32 R91, RZ, RZ, R171 ;  /* 0x000000ffff5b3224 */ /* 0x000fe200078e00ab */
[----:B------:R-:W-:Y:S01]  /*3220*/  ISETP.GT.AND P2, PT, R0, 0x18, P0 ;  /* 0x000000180000780c */ /* 0x000fe20000744270 */
[----:B------:R-:W-:Y:S01]  /*3230*/  BSSY B1, `(.L_x_54) ;  /* 0x0000006000017945 */ /* 0x000fe20003800000 */
[----:B------:R-:W-:Y:S01]  /*3240*/  FFMA R99, R99, R155, R90 ;  /* 0x0000009b63637223 */ /* 0x000fe2000000005a */
[----:B------:R-:W-:-:S05]  /*3250*/  @P3 MOV R90, R170 ;  /* 0x000000aa005a3202 */ /* 0x000fca0000000f00 */
[----:B------:R0:W-:Y:S05]  /*3260*/  @P3 STG.E desc[UR36][R90.64+0x44], R99 ;  /* 0x000044635a003986 */ /* 0x0001ea000c101924 */
[----:B------:R-:W-:Y:S05]  /*3270*/  @!P2 BRA `(.L_x_55) ;  /* 0x000000000004a947 */ /* 0x000fea0003800000 */
[----:B------:R0:W5:Y:S02]  /*3280*/  LDG.E.LTC128B R177, desc[UR36][R164.64+0x60] ;  /* 0x00006024a4b17981 */ /* 0x000164000c1e1920 */
.L_x_55:
[----:B------:R-:W-:Y:S05]  /*3290*/  BSYNC B1 ;  /* 0x0000000000017941 */ /* 0x000fea0003800000 */
.L_x_54:
[----:B0----5:R-:W-:Y:S01]  /*32a0*/  FMUL R91, R177, R156 ;  /* 0x0000009cb15b7220 */ /* 0x021fe20000400000 */
[----:B------:R-:W-:Y:S01]  /*32b0*/  ISETP.GT.AND P3, PT, R0, 0x19, P0 ;  /* 0x000000190000780c */ /* 0x000fe20000764270 */
[----:B------:R-:W-:Y:S02]  /*32c0*/  BSSY B1, `(.L_x_56) ;  /* 0x0000005000017945 */ /* 0x000fe40003800000 */
[----:B------:R-:W-:-:S05]  /*32d0*/  FFMA R91, R100, R155, R91 ;  /* 0x0000009b645b7223 */ /* 0x000fca000000005b */
[----:B------:R0:W-:Y:S05]  /*32e0*/  @P2 STG.E desc[UR36][R12.64+0x60], R91 ;  /* 0x0000605b0c002986 */ /* 0x0001ea000c101924 */
[----:B------:R-:W-:Y:S05]  /*32f0*/  @!P3 BRA `(.L_x_57) ;  /* 0x000000000004b947 */ /* 0x000fea0003800000 */
[----:B------:R0:W5:Y:S02]  /*3300*/  LDG.E.LTC128B R177, desc[UR36][R164.64+0x64] ;  /* 0x00006424a4b17981 */ /* 0x000164000c1e1920 */
.L_x_57:
[----:B------:R-:W-:Y:S05]  /*3310*/  BSYNC B1 ;  /* 0x0000000000017941 */ /* 0x000fea0003800000 */
.L_x_56:
[----:B-----5:R-:W-:Y:S01]  /*3320*/  FMUL R90, R177, R156 ;  /* 0x0000009cb15a7220 */ /* 0x020fe20000400000 */
[----:B------:R-:W-:Y:S01]  /*3330*/  ISETP.GT.AND P2, PT, R0, 0x18, P1 ;  /* 0x000000180000780c */ /* 0x000fe20000f44270 */
[----:B------:R-:W-:Y:S02]  /*3340*/  BSSY B1, `(.L_x_58) ;  /* 0x0000005000017945 */ /* 0x000fe40003800000 */
[----:B------:R-:W-:-:S05]  /*3350*/  FFMA R101, R101, R155, R90 ;  /* 0x0000009b65657223 */ /* 0x000fca000000005a */
[----:B------:R0:W-:Y:S05]  /*3360*/  @P3 STG.E desc[UR36][R12.64+0x64], R101 ;  /* 0x000064650c003986 */ /* 0x0001ea000c101924 */
[----:B------:R-:W-:Y:S05]  /*3370*/  @!P2 BRA `(.L_x_59) ;  /* 0x000000000004a947 */ /* 0x000fea0003800000 */
[----:B------:R0:W5:Y:S02]  /*3380*/  LDG.E.LTC128B R177, desc[UR36][R88.64+0x60] ;  /* 0x0000602458b17981 */ /* 0x000164000c1e1920 */
.L_x_59:
[----:B------:R-:W-:Y:S05]  /*3390*/  BSYNC B1 ;  /* 0x0000000000017941 */ /* 0x000fea0003800000 */
.L_x_58:
        /* <DEDUP_REMOVED lines=9> */
.L_x_61:
[----:B------:R-:W-:Y:S05]  /*3430*/  BSYNC B1 ;  /* 0x0000000000017941 */ /* 0x000fea0003800000 */
.L_x_60:
        /* <DEDUP_REMOVED lines=9> */
.L_x_63:
[----:B------:R-:W-:Y:S05]  /*34d0*/  BSYNC B1 ;  /* 0x0000000000017941 */ /* 0x000fea0003800000 */
.L_x_62:
[----:B0----5:R-:W-:Y:S01]  /*34e0*/  FMUL R91, R177, R156 ;  /* 0x0000009cb15b7220 */ /* 0x021fe20000400000 */
[----:B------:R-:W-:Y:S01]  /*34f0*/  ISETP.GT.AND P3, PT, R0, 0x21, P0 ;  /* 0x000000210000780c */ /* 0x000fe20000764270 */
[----:B------:R-:W-:Y:S02]  /*3500*/  BSSY B1, `(.L_x_64) ;  /* 0x0000005000017945 */ /* 0x000fe40003800000 */
[----:B------:R-:W-:-:S05]  /*3510*/  FFMA R91, R104, R155, R91 ;  /* 0x0000009b685b7223 */ /* 0x000fca000000005b */
[----:B------:R0:W-:Y:S05]  /*3520*/  @P2 STG.E desc[UR36][R12.64+0x80], R91 ;  /* 0x0000805b0c002986 */ /* 0x0001ea000c101924 */
[----:B------:R-:W-:Y:S05]  /*3530*/  @!P3 BRA `(.L_x_65) ;  /* 0x000000000004b947 */ /* 0x000fea0003800000 */
[----:B------:R0:W5:Y:S02]  /*3540*/  LDG.E.LTC128B R177, desc[UR36][R164.64+0x84] ;  /* 0x00008424a4b17981 */ /* 0x000164000c1e1920 */
.L_x_65:
[----:B------:R-:W-:Y:S05]  /*3550*/  BSYNC B1 ;  /* 0x0000000000017941 */ /* 0x000fea0003800000 */
.L_x_64:
[----:B-----5:R-:W-:Y:S01]  /*3560*/  FMUL R90, R177, R156 ;  /* 0x0000009cb15a7220 */ /* 0x020fe20000400000 */
[----:B------:R-:W-:Y:S01]  /*3570*/  ISETP.GT.AND P2, PT, R0, 0x20, P1 ;  /* 0x000000200000780c */ /* 0x000fe20000f44270 */
[----:B------:R-:W-:Y:S02]  /*3580*/  BSSY B1, `(.L_x_66) ;  /* 0x0000005000017945 */ /* 0x000fe40003800000 */
[----:B------:R-:W-:-:S05]  /*3590*/  FFMA R105, R105, R155, R90 ;  /* 0x0000009b69697223 */ /* 0x000fca000000005a */
[----:B------:R0:W-:Y:S05]  /*35a0*/  @P3 STG.E desc[UR36][R12.64+0x84], R105 ;  /* 0x000084690c003986 */ /* 0x0001ea000c101924 */
[----:B------:R-:W-:Y:S05]  /*35b0*/  @!P2 BRA `(.L_x_67) ;  /* 0x000000000004a947 */ /* 0x000fea0003800000 */
[----:B------:R0:W5:Y:S02]  /*35c0*/  LDG.E.LTC128B R177, desc[UR36][R88.64+0x80] ;  /* 0x0000802458b17981 */ /* 0x000164000c1e1920 */
.L_x_67:
[----:B------:R-:W-:Y:S05]  /*35d0*/  BSYNC B1 ;  /* 0x0000000000017941 */ /* 0x000fea0003800000 */
.L_x_66:
        /* <DEDUP_REMOVED lines=9> */
.L_x_69:
[----:B------:R-:W-:Y:S05]  /*3670*/  BSYNC B1 ;  /* 0x0000000000017941 */ /* 0x000fea0003800000 */
.L_x_68:
        /* <DEDUP_REMOVED lines=9> */
.L_x_71:
[----:B------:R-:W-:Y:S05]  /*3710*/  BSYNC B1 ;  /* 0x0000000000017941 */ /* 0x000fea0003800000 */
.L_x_70:
[----:B0----5:R-:W-:Y:S01]  /*3720*/  FMUL R91, R177, R156 ;  /* 0x0000009cb15b7220 */ /* 0x021fe20000400000 */
[----:B------:R-:W-:Y:S01]  /*3730*/  ISETP.GT.AND P3, PT, R0, 0x29, P0 ;  /* 0x000000290000780c */ /* 0x000fe20000764270 */
[----:B------:R-:W-:Y:S02]  /*3740*/  BSSY B1, `(.L_x_72) ;  /* 0x0000005000017945 */ /* 0x000fe40003800000 */
[----:B------:R-:W-:-:S05]  /*3750*/  FFMA R91, R108, R155, R91 ;  /* 0x0000009b6c5b7223 */ /* 0x000fca000000005b */
[----:B------:R0:W-:Y:S05]  /*3760*/  @P2 STG.E desc[UR36][R12.64+0xa0], R91 ;  /* 0x0000a05b0c002986 */ /* 0x0001ea000c101924 */
[----:B------:R-:W-:Y:S05]  /*3770*/  @!P3 BRA `(.L_x_73) ;  /* 0x000000000004b947 */ /* 0x000fea0003800000 */
[----:B------:R0:W5:Y:S02]  /*3780*/  LDG.E.LTC128B R177, desc[UR36][R164.64+0xa4] ;  /* 0x0000a424a4b17981 */ /* 0x000164000c1e1920 */
.L_x_73:
[----:B------:R-:W-:Y:S05]  /*3790*/  BSYNC B1 ;  /* 0x0000000000017941 */ /* 0x000fea0003800000 */
.L_x_72:
[----:B-----5:R-:W-:Y:S01]  /*37a0*/  FMUL R90, R177, R156 ;  /* 0x0000009cb15a7220 */ /* 0x020fe20000400000 */
[----:B------:R-:W-:Y:S01]  /*37b0*/  ISETP.GT.AND P2, PT, R0, 0x28, P1 ;  /* 0x000000280000780c */ /* 0x000fe20000f44270 */
[----:B------:R-:W-:Y:S02]  /*37c0*/  BSSY B1, `(.L_x_74) ;  /* 0x0000005000017945 */ /* 0x000fe40003800000 */
[----:B------:R-:W-:-:S05]  /*37d0*/  FFMA R109, R109, R155, R90 ;  /* 0x0000009b6d6d7223 */ /* 0x000fca000000005a */
[----:B------:R0:W-:Y:S05]  /*37e0*/  @P3 STG.E desc[UR36][R12.64+0xa4], R109 ;  /* 0x0000a46d0c003986 */ /* 0x0001ea000c101924 */
[----:B------:R-:W-:Y:S05]  /*37f0*/  @!P2 BRA `(.L_x_75) ;  /* 0x000000000004a947 */ /* 0x000fea0003800000 */
[----:B------:R0:W5:Y:S02]  /*3800*/  LDG.E.LTC128B R177, desc[UR36][R88.64+0xa0] ;  /* 0x0000a02458b17981 */ /* 0x000164000c1e1920 */
.L_x_75:
[----:B------:R-:W-:Y:S05]  /*3810*/  BSYNC B1 ;  /* 0x0000000000017941 */ /* 0x000fea0003800000 */
.L_x_74:
        /* <DEDUP_REMOVED lines=9> */
.L_x_77:
[----:B------:R-:W-:Y:S05]  /*38b0*/  BSYNC B1 ;  /* 0x0000000000017941 */ /* 0x000fea0003800000 */
.L_x_76:
        /* <DEDUP_REMOVED lines=9> */
.L_x_79:
[----:B------:R-:W-:Y:S05]  /*3950*/  BSYNC B1 ;  /* 0x0000000000017941 */ /* 0x000fea0003800000 */
.L_x_78:
[----:B0----5:R-:W-:Y:S01]  /*3960*/  FMUL R91, R177, R156 ;  /* 0x0000009cb15b7220 */ /* 0x021fe20000400000 */
[----:B------:R-:W-:Y:S01]  /*3970*/  ISETP.GT.AND P3, PT, R0, 0x31, P0 ;  /* 0x000000310000780c */ /* 0x000fe20000764270 */
[----:B------:R-:W-:Y:S02]  /*3980*/  BSSY B1, `(.L_x_80) ;  /* 0x0000005000017945 */ /* 0x000fe40003800000 */
[----:B------:R-:W-:-:S05]  /*3990*/  FFMA R91, R112, R155, R91 ;  /* 0x0000009b705b7223 */ /* 0x000fca000000005b */
[----:B------:R0:W-:Y:S05]  /*39a0*/  @P2 STG.E desc[UR36][R12.64+0xc0], R91 ;  /* 0x0000c05b0c002986 */ /* 0x0001ea000c101924 */
[----:B------:R-:W-:Y:S05]  /*39b0*/  @!P3 BRA `(.L_x_81) ;  /* 0x000000000004b947 */ /* 0x000fea0003800000 */
[----:B------:R0:W5:Y:S02]  /*39c0*/  LDG.E.LTC128B R177, desc[UR36][R164.64+0xc4] ;  /* 0x0000c424a4b17981 */ /* 0x000164000c1e1920 */
.L_x_81:
[----:B------:R-:W-:Y:S05]  /*39d0*/  BSYNC B1 ;  /* 0x0000000000017941 */ /* 0x000fea0003800000 */
.L_x_80:
[----:B-----5:R-:W-:Y:S01]  /*39e0*/  FMUL R90, R177, R156 ;  /* 0x0000009cb15a7220 */ /* 0x020fe20000400000 */
[----:B------:R-:W-:Y:S01]  /*39f0*/  ISETP.GT.AND P2, PT, R0, 0x30, P1 ;  /* 0x000000300000780c */ /* 0x000fe20000f44270 */
[----:B------:R-:W-:Y:S02]  /*3a00*/  BSSY B1, `(.L_x_82) ;  /* 0x0000005000017945 */ /* 0x000fe40003800000 */
[----:B------:R-:W-:-:S05]  /*3a10*/  FFMA R113, R113, R155, R90 ;  /* 0x0000009b71717223 */ /* 0x000fca000000005a */
[----:B------:R0:W-:Y:S05]  /*3a20*/  @P3 STG.E desc[UR36][R12.64+0xc4], R113 ;  /* 0x0000c4710c003986 */ /* 0x0001ea000c101924 */
[----:B------:R-:W-:Y:S05]  /*3a30*/  @!P2 BRA `(.L_x_83) ;  /* 0x000000000004a947 */ /* 0x000fea0003800000 */
[----:B------:R0:W5:Y:S02]  /*3a40*/  LDG.E.LTC128B R177, desc[UR36][R88.64+0xc0] ;  /* 0x0000c02458b17981 */ /* 0x000164000c1e1920 */
.L_x_83:
[----:B------:R-:W-:Y:S05]  /*3a50*/  BSYNC B1 ;  /* 0x0000000000017941 */ /* 0x000fea0003800000 */
.L_x_82:
        /* <DEDUP_REMOVED lines=9> */
.L_x_85:
[----:B------:R-:W-:Y:S05]  /*3af0*/  BSYNC B1 ;  /* 0x0000000000017941 */ /* 0x000fea0003800000 */
.L_x_84:
        /* <DEDUP_REMOVED lines=9> */
.L_x_87:
[----:B------:R-:W-:Y:S05]  /*3b90*/  BSYNC B1 ;  /* 0x0000000000017941 */ /* 0x000fea0003800000 */
.L_x_86:
[----:B0----5:R-:W-:Y:S01]  /*3ba0*/  FMUL R91, R177, R156 ;  /* 0x0000009cb15b7220 */ /* 0x021fe20000400000 */
[----:B------:R-:W-:Y:S01]  /*3bb0*/  ISETP.GT.AND P3, PT, R0, 0x39, P0 ;  /* 0x000000390000780c */ /* 0x000fe20000764270 */
[----:B------:R-:W-:Y:S02]  /*3bc0*/  BSSY B1, `(.L_x_88) ;  /* 0x0000005000017945 */ /* 0x000fe40003800000 */
[----:B------:R-:W-:-:S05]  /*3bd0*/  FFMA R91, R116, R155, R91 ;  /* 0x0000009b745b7223 */ /* 0x000fca000000005b */
[----:B------:R0:W-:Y:S05]  /*3be0*/  @P2 STG.E desc[UR36][R12.64+0xe0], R91 ;  /* 0x0000e05b0c002986 */ /* 0x0001ea000c101924 */
[----:B------:R-:W-:Y:S05]  /*3bf0*/  @!P3 BRA `(.L_x_89) ;  /* 0x000000000004b947 */ /* 0x000fea0003800000 */
[----:B------:R0:W5:Y:S02]  /*3c00*/  LDG.E.LTC128B R177, desc[UR36][R164.64+0xe4] ;  /* 0x0000e424a4b17981 */ /* 0x000164000c1e1920 */
.L_x_89:
[----:B------:R-:W-:Y:S05]  /*3c10*/  BSYNC B1 ;  /* 0x0000000000017941 */ /* 0x000fea0003800000 */
.L_x_88:
[----:B-----5:R-:W-:Y:S01]  /*3c20*/  FMUL R90, R177, R156 ;  /* 0x0000009cb15a7220 */ /* 0x020fe20000400000 */
[----:B------:R-:W-:Y:S01]  /*3c30*/  ISETP.GT.AND P2, PT, R0, 0x38, P1 ;  /* 0x000000380000780c */ /* 0x000fe20000f44270 */
[----:B------:R-:W-:Y:S02]  /*3c40*/  BSSY B1, `(.L_x_90) ;  /* 0x0000005000017945 */ /* 0x000fe40003800000 */
[----:B------:R-:W-:-:S05]  /*3c50*/  FFMA R117, R117, R155, R90 ;  /* 0x0000009b75757223 */ /* 0x000fca000000005a */
[----:B------:R0:W-:Y:S05]  /*3c60*/  @P3 STG.E desc[UR36][R12.64+0xe4], R117 ;  /* 0x0000e4750c003986 */ /* 0x0001ea000c101924 */
[----:B------:R-:W-:Y:S05]  /*3c70*/  @!P2 BRA `(.L_x_91) ;  /* 0x000000000004a947 */ /* 0x000fea0003800000 */
[----:B------:R0:W5:Y:S02]  /*3c80*/  LDG.E.LTC128B R177, desc[UR36][R88.64+0xe0] ;  /* 0x0000e02458b17981 */ /* 0x000164000c1e1920 */
.L_x_91:
[----:B------:R-:W-:Y:S05]  /*3c90*/  BSYNC B1 ;  /* 0x0000000000017941 */ /* 0x000fea0003800000 */
.L_x_90:
        /* <DEDUP_REMOVED lines=9> */
.L_x_93:
[----:B------:R-:W-:Y:S05]  /*3d30*/  BSYNC B1 ;  /* 0x0000000000017941 */ /* 0x000fea0003800000 */
.L_x_92:
        /* <DEDUP_REMOVED lines=9> */
.L_x_95:
[----:B------:R-:W-:Y:S05]  /*3dd0*/  BSYNC B1 ;  /* 0x0000000000017941 */ /* 0x000fea0003800000 */
.L_x_94:
[----:B0----5:R-:W-:Y:S01]  /*3de0*/  FMUL R91, R177, R156 ;  /* 0x0000009cb15b7220 */ /* 0x021fe20000400000 */
[----:B------:R-:W-:Y:S01]  /*3df0*/  ISETP.GT.AND P3, PT, R0, 0x41, P0 ;  /* 0x000000410000780c */ /* 0x000fe20000764270 */
[----:B------:R-:W-:Y:S02]  /*3e00*/  BSSY B1, `(.L_x_96) ;  /* 0x0000005000017945 */ /* 0x000fe40003800000 */
[----:B------:R-:W-:-:S05]  /*3e10*/  FFMA R91, R120, R155, R91 ;  /* 0x0000009b785b7223 */ /* 0x000fca000000005b */
[----:B------:R0:W-:Y:S05]  /*3e20*/  @P2 STG.E desc[UR36][R12.64+0x100], R91 ;  /* 0x0001005b0c002986 */ /* 0x0001ea000c101924 */
[----:B------:R-:W-:Y:S05]  /*3e30*/  @!P3 BRA `(.L_x_97) ;  /* 0x000000000004b947 */ /* 0x000fea0003800000 */
[----:B------:R0:W5:Y:S02]  /*3e40*/  LDG.E.LTC128B R177, desc[UR36][R164.64+0x104] ;  /* 0x00010424a4b17981 */ /* 0x000164000c1e1920 */
.L_x_97:
[----:B------:R-:W-:Y:S05]  /*3e50*/  BSYNC B1 ;  /* 0x0000000000017941 */ /* 0x000fea0003800000 */
.L_x_96:
[----:B-----5:R-:W-:Y:S01]  /*3e60*/  FMUL R90, R177, R156 ;  /* 0x0000009cb15a7220 */ /* 0x020fe20000400000 */
[----:B------:R-:W-:Y:S01]  /*3e70*/  ISETP.GT.AND P2, PT, R0, 0x40, P1 ;  /* 0x000000400000780c */ /* 0x000fe20000f44270 */
[----:B------:R-:W-:Y:S02]  /*3e80*/  BSSY B1, `(.L_x_98) ;  /* 0x0000005000017945 */ /* 0x000fe40003800000 */
[----:B------:R-:W-:-:S05]  /*3e90*/  FFMA R121, R121, R155, R90 ;  /* 0x0000009b79797223 */ /* 0x000fca000000005a */
[----:B------:R0:W-:Y:S05]  /*3ea0*/  @P3 STG.E desc[UR36][R12.64+0x104], R121 ;  /* 0x000104790c003986 */ /* 0x0001ea000c101924 */
[----:B------:R-:W-:Y:S05]  /*3eb0*/  @!P2 BRA `(.L_x_99) ;  /* 0x000000000004a947 */ /* 0x000fea0003800000 */
[----:B------:R0:W5:Y:S02]  /*3ec0*/  LDG.E.LTC128B R177, desc[UR36][R88.64+0x100] ;  /* 0x0001002458b17981 */ /* 0x000164000c1e1920 */
.L_x_99:
[----:B------:R-:W-:Y:S05]  /*3ed0*/  BSYNC B1 ;  /* 0x0000000000017941 */ /* 0x000fea0003800000 */
.L_x_98:
        /* <DEDUP_REMOVED lines=9> */
.L_x_101:
[----:B------:R-:W-:Y:S05]  /*3f70*/  BSYNC B1 ;  /* 0x0000000000017941 */ /* 0x000fea0003800000 */
.L_x_100:
        /* <DEDUP_REMOVED lines=9> */
.L_x_103:
[----:B------:R-:W-:Y:S05]  /*4010*/  BSYNC B1 ;  /* 0x0000000000017941 */ /* 0x000fea0003800000 */
.L_x_102:
[----:B0----5:R-:W-:Y:S01]  /*4020*/  FMUL R91, R177, R156 ;  /* 0x0000009cb15b7220 */ /* 0x021fe20000400000 */
[----:B------:R-:W-:Y:S01]  /*4030*/  ISETP.GT.AND P3, PT, R0, 0x49, P0 ;  /* 0x000000490000780c */ /* 0x000fe20000764270 */
[----:B------:R-:W-:Y:S02]  /*4040*/  BSSY B1, `(.L_x_104) ;  /* 0x0000005000017945 */ /* 0x000fe40003800000 */
[----:B------:R-:W-:-:S05]  /*4050*/  FFMA R91, R124, R155, R91 ;  /* 0x0000009b7c5b7223 */ /* 0x000fca000000005b */
[----:B------:R0:W-:Y:S05]  /*4060*/  @P2 STG.E desc[UR36][R12.64+0x120], R91 ;  /* 0x0001205b0c002986 */ /* 0x0001ea000c101924 */
[----:B------:R-:W-:Y:S05]  /*4070*/  @!P3 BRA `(.L_x_105) ;  /* 0x000000000004b947 */ /* 0x000fea0003800000 */
[----:B------:R0:W5:Y:S02]  /*4080*/  LDG.E.LTC128B R177, desc[UR36][R164.64+0x124] ;  /* 0x00012424a4b17981 */ /* 0x000164000c1e1920 */
.L_x_105:
[----:B------:R-:W-:Y:S05]  /*4090*/  BSYNC B1 ;  /* 0x0000000000017941 */ /* 0x000fea0003800000 */
.L_x_104:
[----:B-----5:R-:W-:Y:S01]  /*40a0*/  FMUL R90, R177, R156 ;  /* 0x0000009cb15a7220 */ /* 0x020fe20000400000 */
[----:B------:R-:W-:Y:S01]  /*40b0*/  ISETP.GT.AND P2, PT, R0, 0x48, P1 ;  /* 0x000000480000780c */ /* 0x000fe20000f44270 */
[----:B------:R-:W-:Y:S02]  /*40c0*/  BSSY B1, `(.L_x_106) ;  /* 0x0000005000017945 */ /* 0x000fe40003800000 */
[----:B------:R-:W-:-:S05]  /*40d0*/  FFMA R125, R125, R155, R90 ;  /* 0x0000009b7d7d7223 */ /* 0x000fca000000005a */
[----:B------:R0:W-:Y:S05]  /*40e0*/  @P3 STG.E desc[UR36][R12.64+0x124], R125 ;  /* 0x0001247d0c003986 */ /* 0x0001ea000c101924 */
[----:B------:R-:W-:Y:S05]  /*40f0*/  @!P2 BRA `(.L_x_107) ;  /* 0x000000000004a947 */ /* 0x000fea0003800000 */
[----:B------:R0:W5:Y:S02]  /*4100*/  LDG.E.LTC128B R177, desc[UR36][R88.64+0x120] ;  /* 0x0001202458b17981 */ /* 0x000164000c1e1920 */
.L_x_107:
[----:B------:R-:W-:Y:S05]  /*4110*/  BSYNC B1 ;  /* 0x0000000000017941 */ /* 0x000fea0003800000 */
.L_x_106:
        /* <DEDUP_REMOVED lines=9> */
.L_x_109:
[----:B------:R-:W-:Y:S05]  /*41b0*/  BSYNC B1 ;  /* 0x0000000000017941 */ /* 0x000fea0003800000 */
.L_x_108:
        /* <DEDUP_REMOVED lines=9> */
.L_x_111:
[----:B------:R-:W-:Y:S05]  /*4250*/  BSYNC B1 ;  /* 0x0000000000017941 */ /* 0x000fea0003800000 */
.L_x_110:
[----:B0----5:R-:W-:Y:S01]  /*4260*/  FMUL R91, R177, R156 ;  /* 0x0000009cb15b7220 */ /* 0x021fe20000400000 */
[----:B------:R-:W-:Y:S01]  /*4270*/  ISETP.GT.AND P3, PT, R0, 0x51, P0 ;  /* 0x000000510000780c */ /* 0x000fe20000764270 */
[----:B------:R-:W-:Y:S02]  /*4280*/  BSSY B1, `(.L_x_112) ;  /* 0x0000005000017945 */ /* 0x000fe40003800000 */
[----:B------:R-:W-:-:S05]  /*4290*/  FFMA R91, R128, R155, R91 ;  /* 0x0000009b805b7223 */ /* 0x000fca000000005b */
[----:B------:R0:W-:Y:S05]  /*42a0*/  @P2 STG.E desc[UR36][R12.64+0x140], R91 ;  /* 0x0001405b0c002986 */ /* 0x0001ea000c101924 */
[----:B------:R-:W-:Y:S05]  /*42b0*/  @!P3 BRA `(.L_x_113) ;  /* 0x000000000004b947 */ /* 0x000fea0003800000 */
[----:B------:R0:W5:Y:S02]  /*42c0*/  LDG.E.LTC128B R177, desc[UR36][R164.64+0x144] ;  /* 0x00014424a4b17981 */ /* 0x000164000c1e1920 */
.L_x_113:
[----:B------:R-:W-:Y:S05]  /*42d0*/  BSYNC B1 ;  /* 0x0000000000017941 */ /* 0x000fea0003800000 */
.L_x_112:
[----:B-----5:R-:W-:Y:S01]  /*42e0*/  FMUL R90, R177, R156 ;  /* 0x0000009cb15a7220 */ /* 0x020fe20000400000 */
[----:B------:R-:W-:Y:S01]  /*42f0*/  ISETP.GT.AND P2, PT, R0, 0x50, P1 ;  /* 0x000000500000780c */ /* 0x000fe20000f44270 */
[----:B------:R-:W-:Y:S02]  /*4300*/  BSSY B1, `(.L_x_114) ;  /* 0x0000005000017945 */ /* 0x000fe40003800000 */
[----:B------:R-:W-:-:S05]  /*4310*/  FFMA R129, R129, R155, R90 ;  /* 0x0000009b81817223 */ /* 0x000fca000000005a */
[----:B------:R0:W-:Y:S05]  /*4320*/  @P3 STG.E desc[UR36][R12.64+0x144], R129 ;  /* 0x000144810c003986 */ /* 0x0001ea000c101924 */
[----:B------:R-:W-:Y:S05]  /*4330*/  @!P2 BRA `(.L_x_115) ;  /* 0x000000000004a947 */ /* 0x000fea0003800000 */
[----:B------:R0:W5:Y:S02]  /*4340*/  LDG.E.LTC128B R177, desc[UR36][R88.64+0x140] ;  /* 0x0001402458b17981 */ /* 0x000164000c1e1920 */
.L_x_115:
[----:B------:R-:W-:Y:S05]  /*4350*/  BSYNC B1 ;  /* 0x0000000000017941 */ /* 0x000fea0003800000 */
.L_x_114:
        /* <DEDUP_REMOVED lines=9> */
.L_x_117:
[----:B------:R-:W-:Y:S05]  /*43f0*/  BSYNC B1 ;  /* 0x0000000000017941 */ /* 0x000fea0003800000 */
.L_x_116:
        /* <DEDUP_REMOVED lines=9> */
.L_x_119:
[----:B------:R-:W-:Y:S05]  /*4490*/  BSYNC B1 ;  /* 0x0000000000017941 */ /* 0x000fea0003800000 */
.L_x_118:
[----:B0----5:R-:W-:Y:S01]  /*44a0*/  FMUL R91, R177, R156 ;  /* 0x0000009cb15b7220 */ /* 0x021fe20000400000 */
[----:B------:R-:W-:Y:S01]  /*44b0*/  ISETP.GT.AND P3, PT, R0, 0x59, P0 ;  /* 0x000000590000780c */ /* 0x000fe20000764270 */
[----:B------:R-:W-:Y:S02]  /*44c0*/  BSSY B1, `(.L_x_120) ;  /* 0x0000005000017945 */ /* 0x000fe40003800000 */
[----:B------:R-:W-:-:S05]  /*44d0*/  FFMA R91, R132, R155, R91 ;  /* 0x0000009b845b7223 */ /* 0x000fca000000005b */
[----:B------:R0:W-:Y:S05]  /*44e0*/  @P2 STG.E desc[UR36][R12.64+0x160], R91 ;  /* 0x0001605b0c002986 */ /* 0x0001ea000c101924 */
[----:B------:R-:W-:Y:S05]  /*44f0*/  @!P3 BRA `(.L_x_121) ;  /* 0x000000000004b947 */ /* 0x000fea0003800000 */
[----:B------:R0:W5:Y:S02]  /*4500*/  LDG.E.LTC128B R177, desc[UR36][R164.64+0x164] ;  /* 0x00016424a4b17981 */ /* 0x000164000c1e1920 */
.L_x_121:
[----:B------:R-:W-:Y:S05]  /*4510*/  BSYNC B1 ;  /* 0x0000000000017941 */ /* 0x000fea0003800000 */
.L_x_120:
[----:B-----5:R-:W-:Y:S01]  /*4520*/  FMUL R90, R177, R156 ;  /* 0x0000009cb15a7220 */ /* 0x020fe20000400000 */
[----:B------:R-:W-:Y:S01]  /*4530*/  ISETP.GT.AND P2, PT, R0, 0x58, P1 ;  /* 0x000000580000780c */ /* 0x000fe20000f44270 */
[----:B------:R-:W-:Y:S02]  /*4540*/  BSSY B1, `(.L_x_122) ;  /* 0x0000005000017945 */ /* 0x000fe40003800000 */
[----:B------:R-:W-:-:S05]  /*4550*/  FFMA R133, R133, R155, R90 ;  /* 0x0000009b85857223 */ /* 0x000fca000000005a */
[----:B------:R0:W-:Y:S05]  /*4560*/  @P3 STG.E desc[UR36][R12.64+0x164], R133 ;  /* 0x000164850c003986 */ /* 0x0001ea000c101924 */
[----:B------:R-:W-:Y:S05]  /*4570*/  @!P2 BRA `(.L_x_123) ;  /* 0x000000000004a947 */ /* 0x000fea0003800000 */
[----:B------:R0:W5:Y:S02]  /*4580*/  LDG.E.LTC128B R177, desc[UR36][R88.64+0x160] ;  /* 0x0001602458b17981 */ /* 0x000164000c1e1920 */
.L_x_123:
[----:B------:R-:W-:Y:S05]  /*4590*/  BSYNC B1 ;  /* 0x0000000000017941 */ /* 0x000fea0003800000 */
.L_x_122:
        /* <DEDUP_REMOVED lines=9> */
.L_x_125:
[----:B------:R-:W-:Y:S05]  /*4630*/  BSYNC B1 ;  /* 0x0000000000017941 */ /* 0x000fea0003800000 */
.L_x_124:
        /* <DEDUP_REMOVED lines=9> */
.L_x_127:
[----:B------:R-:W-:Y:S05]  /*46d0*/  BSYNC B1 ;  /* 0x0000000000017941 */ /* 0x000fea0003800000 */
.L_x_126:
[----:B0----5:R-:W-:Y:S01]  /*46e0*/  FMUL R91, R177, R156 ;  /* 0x0000009cb15b7220 */ /* 0x021fe20000400000 */
[----:B------:R-:W-:Y:S01]  /*46f0*/  ISETP.GT.AND P3, PT, R0, 0x61, P0 ;  /* 0x000000610000780c */ /* 0x000fe20000764270 */
[----:B------:R-:W-:Y:S02]  /*4700*/  BSSY B1, `(.L_x_128) ;  /* 0x0000005000017945 */ /* 0x000fe40003800000 */
[----:B------:R-:W-:-:S05]  /*4710*/  FFMA R91, R136, R155, R91 ;  /* 0x0000009b885b7223 */ /* 0x000fca000000005b */
[----:B------:R0:W-:Y:S05]  /*4720*/  @P2 STG.E desc[UR36][R12.64+0x180], R91 ;  /* 0x0001805b0c002986 */ /* 0x0001ea000c101924 */
[----:B------:R-:W-:Y:S05]  /*4730*/  @!P3 BRA `(.L_x_129) ;  /* 0x000000000004b947 */ /* 0x000fea0003800000 */
[----:B------:R0:W5:Y:S02]  /*4740*/  LDG.E.LTC128B R177, desc[UR36][R164.64+0x184] ;  /* 0x00018424a4b17981 */ /* 0x000164000c1e1920 */
.L_x_129:
[----:B------:R-:W-:Y:S05]  /*4750*/  BSYNC B1 ;  /* 0x0000000000017941 */ /* 0x000fea0003800000 */
.L_x_128:
[----:B-----5:R-:W-:Y:S01]  /*4760*/  FMUL R90, R177, R156 ;  /* 0x0000009cb15a7220 */ /* 0x020fe20000400000 */
[----:B------:R-:W-:Y:S01]  /*4770*/  ISETP.GT.AND P2, PT, R0, 0x60, P1 ;  /* 0x000000600000780c */ /* 0x000fe20000f44270 */
[----:B------:R-:W-:Y:S02]  /*4780*/  BSSY B1, `(.L_x_130) ;  /* 0x0000005000017945 */ /* 0x000fe40003800000 */
[----:B------:R-:W-:-:S05]  /*4790*/  FFMA R137, R137, R155, R90 ;  /* 0x0000009b89897223 */ /* 0x000fca000000005a */
[----:B------:R0:W-:Y:S05]  /*47a0*/  @P3 STG.E desc[UR36][R12.64+0x184], R137 ;  /* 0x000184890c003986 */ /* 0x0001ea000c101924 */
[----:B------:R-:W-:Y:S05]  /*47b0*/  @!P2 BRA `(.L_x_131) ;  /* 0x000000000004a947 */ /* 0x000fea0003800000 */
[----:B------:R0:W5:Y:S02]  /*47c0*/  LDG.E.LTC128B R177, desc[UR36][R88.64+0x180] ;  /* 0x0001802458b17981 */ /* 0x000164000c1e1920 */
.L_x_131:
[----:B------:R-:W-:Y:S05]  /*47d0*/  BSYNC B1 ;  /* 0x0000000000017941 */ /* 0x000fea0003800000 */
.L_x_130:
        /* <DEDUP_REMOVED lines=9> */
.L_x_133:
[----:B------:R-:W-:Y:S05]  /*4870*/  BSYNC B1 ;  /* 0x0000000000017941 */ /* 0x000fea0003800000 */
.L_x_132:
        /* <DEDUP_REMOVED lines=9> */
.L_x_135:
[----:B------:R-:W-:Y:S05]  /*4910*/  BSYNC B1 ;  /* 0x0000000000017941 */ /* 0x000fea0003800000 */
.L_x_134:
[----:B0----5:R-:W-:Y:S01]  /*4920*/  FMUL R91, R177, R156 ;  /* 0x0000009cb15b7220 */ /* 0x021fe20000400000 */
[----:B------:R-:W-:Y:S01]  /*4930*/  ISETP.GT.AND P3, PT, R0, 0x69, P0 ;  /* 0x000000690000780c */ /* 0x000fe20000764270 */
[----:B------:R-:W-:Y:S02]  /*4940*/  BSSY B1, `(.L_x_136) ;  /* 0x0000005000017945 */ /* 0x000fe40003800000 */
[----:B------:R-:W-:-:S05]  /*4950*/  FFMA R91, R140, R155, R91 ;  /* 0x0000009b8c5b7223 */ /* 0x000fca000000005b */
[----:B------:R0:W-:Y:S05]  /*4960*/  @P2 STG.E desc[UR36][R12.64+0x1a0], R91 ;  /* 0x0001a05b0c002986 */ /* 0x0001ea000c101924 */
[----:B------:R-:W-:Y:S05]  /*4970*/  @!P3 BRA `(.L_x_137) ;  /* 0x000000000004b947 */ /* 0x000fea0003800000 */
[----:B------:R0:W5:Y:S02]  /*4980*/  LDG.E.LTC128B R177, desc[UR36][R164.64+0x1a4] ;  /* 0x0001a424a4b17981 */ /* 0x000164000c1e1920 */
.L_x_137:
[----:B------:R-:W-:Y:S05]  /*4990*/  BSYNC B1 ;  /* 0x0000000000017941 */ /* 0x000fea0003800000 */
.L_x_136:
[----:B-----5:R-:W-:Y:S01]  /*49a0*/  FMUL R90, R177, R156 ;  /* 0x0000009cb15a7220 */ /* 0x020fe20000400000 */
[----:B------:R-:W-:Y:S01]  /*49b0*/  ISETP.GT.AND P2, PT, R0, 0x68, P1 ;  /* 0x000000680000780c */ /* 0x000fe20000f44270 */
[----:B------:R-:W-:Y:S02]  /*49c0*/  BSSY B1, `(.L_x_138) ;  /* 0x0000005000017945 */ /* 0x000fe40003800000 */
[----:B------:R-:W-:-:S05]  /*49d0*/  FFMA R141, R141, R155, R90 ;  /* 0x0000009b8d8d7223 */ /* 0x000fca000000005a */
[----:B------:R0:W-:Y:S05]  /*49e0*/  @P3 STG.E desc[UR36][R12.64+0x1a4], R141 ;  /* 0x0001a48d0c003986 */ /* 0x0001ea000c101924 */
[----:B------:R-:W-:Y:S05]  /*49f0*/  @!P2 BRA `(.L_x_139) ;  /* 0x000000000004a947 */ /* 0x000fea0003800000 */
[----:B------:R0:W5:Y:S02]  /*4a00*/  LDG.E.LTC128B R177, desc[UR36][R88.64+0x1a0] ;  /* 0x0001a02458b17981 */ /* 0x000164000c1e1920 */
.L_x_139:
[----:B------:R-:W-:Y:S05]  /*4a10*/  BSYNC B1 ;  /* 0x0000000000017941 */ /* 0x000fea0003800000 */
.L_x_138:
        /* <DEDUP_REMOVED lines=9> */
.L_x_141:
[----:B------:R-:W-:Y:S05]  /*4ab0*/  BSYNC B1 ;  /* 0x0000000000017941 */ /* 0x000fea0003800000 */
.L_x_140:
        /* <DEDUP_REMOVED lines=9> */
.L_x_143:
[----:B------:R-:W-:Y:S05]  /*4b50*/  BSYNC B1 ;  /* 0x0000000000017941 */ /* 0x000fea0003800000 */
.L_x_142:
[----:B0----5:R-:W-:Y:S01]  /*4b60*/  FMUL R91, R177, R156 ;  /* 0x0000009cb15b7220 */ /* 0x021fe20000400000 */
[----:B------:R-:W-:Y:S01]  /*4b70*/  ISETP.GT.AND P3, PT, R0, 0x71, P0 ;  /* 0x000000710000780c */ /* 0x000fe20000764270 */
[----:B------:R-:W-:Y:S02]  /*4b80*/  BSSY B1, `(.L_x_144) ;  /* 0x0000005000017945 */ /* 0x000fe40003800000 */
[----:B------:R-:W-:-:S05]  /*4b90*/  FFMA R91, R144, R155, R91 ;  /* 0x0000009b905b7223 */ /* 0x000fca000000005b */
[----:B------:R0:W-:Y:S05]  /*4ba0*/  @P2 STG.E desc[UR36][R12.64+0x1c0], R91 ;  /* 0x0001c05b0c002986 */ /* 0x0001ea000c101924 */
[----:B------:R-:W-:Y:S05]  /*4bb0*/  @!P3 BRA `(.L_x_145) ;  /* 0x000000000004b947 */ /* 0x000fea0003800000 */
[----:B------:R0:W5:Y:S02]  /*4bc0*/  LDG.E.LTC128B R177, desc[UR36][R164.64+0x1c4] ;  /* 0x0001c424a4b17981 */ /* 0x000164000c1e1920 */
.L_x_145:
[----:B------:R-:W-:Y:S05]  /*4bd0*/  BSYNC B1 ;  /* 0x0000000000017941 */ /* 0x000fea0003800000 */
.L_x_144:
[----:B-----5:R-:W-:Y:S01]  /*4be0*/  FMUL R90, R177, R156 ;  /* 0x0000009cb15a7220 */ /* 0x020fe20000400000 */
[----:B------:R-:W-:Y:S01]  /*4bf0*/  ISETP.GT.AND P2, PT, R0, 0x70, P1 ;  /* 0x000000700000780c */ /* 0x000fe20000f44270 */
[----:B------:R-:W-:Y:S02]  /*4c00*/  BSSY B1, `(.L_x_146) ;  /* 0x0000005000017945 */ /* 0x000fe40003800000 */
[----:B------:R-:W-:-:S05]  /*4c10*/  FFMA R145, R145, R155, R90 ;  /* 0x0000009b91917223 */ /* 0x000fca000000005a */
[----:B------:R0:W-:Y:S05]  /*4c20*/  @P3 STG.E desc[UR36][R12.64+0x1c4], R145 ;  /* 0x0001c4910c003986 */ /* 0x0001ea000c101924 */
[----:B------:R-:W-:Y:S05]  /*4c30*/  @!P2 BRA `(.L_x_147) ;  /* 0x000000000004a947 */ /* 0x000fea0003800000 */
[----:B------:R0:W5:Y:S02]  /*4c40*/  LDG.E.LTC128B R177, desc[UR36][R88.64+0x1c0] ;  /* 0x0001c02458b17981 */ /* 0x000164000c1e1920 */
.L_x_147:
[----:B------:R-:W-:Y:S05]  /*4c50*/  BSYNC B1 ;  /* 0x0000000000017941 */ /* 0x000fea0003800000 */
.L_x_146:
        /* <DEDUP_REMOVED lines=9> */
.L_x_149:
[----:B------:R-:W-:Y:S05]  /*4cf0*/  BSYNC B1 ;  /* 0x0000000000017941 */ /* 0x000fea0003800000 */
.L_x_148:
        /* <DEDUP_REMOVED lines=9> */
.L_x_151:
[----:B------:R-:W-:Y:S05]  /*4d90*/  BSYNC B1 ;  /* 0x0000000000017941 */ /* 0x000fea0003800000 */
.L_x_150:
[----:B0----5:R-:W-:Y:S01]  /*4da0*/  FMUL R91, R177, R156 ;  /* 0x0000009cb15b7220 */ /* 0x021fe20000400000 */
[----:B------:R-:W-:Y:S01]  /*4db0*/  ISETP.GT.AND P0, PT, R0, 0x79, P0 ;  /* 0x000000790000780c */ /* 0x000fe20000704270 */
[----:B------:R-:W-:Y:S01]  /*4dc0*/  BSSY B1, `(.L_x_152) ;  /* 0x0000006000017945 */ /* 0x000fe20003800000 */
[----:B------:R-:W-:Y:S01]  /*4dd0*/  IADD3 R157, P2, R157, 0x80, RZ ;  /* 0x000000809d9d7810 */ /* 0x000fe20007f5e0ff */
[----:B------:R-:W-:-:S05]  /*4de0*/  FFMA R91, R148, R155, R91 ;  /* 0x0000009b945b7223 */ /* 0x000fca000000005b */
[----:B------:R0:W-:Y:S05]  /*4df0*/  @P4 STG.E desc[UR36][R12.64+0x1e0], R91 ;  /* 0x0001e05b0c004986 */ /* 0x0001ea000c101924 */
[----:B------:R-:W-:Y:S05]  /*4e00*/  @!P0 BRA `(.L_x_153) ;  /* 0x0000000000048947 */ /* 0x000fea0003800000 */
[----:B------:R0:W5:Y:S02]  /*4e10*/  LDG.E.LTC128B R177, desc[UR36][R164.64+0x1e4] ;  /* 0x0001e424a4b17981 */ /* 0x000164000c1e1920 */
.L_x_153:
[----:B------:R-:W-:Y:S05]  /*4e20*/  BSYNC B1 ;  /* 0x0000000000017941 */ /* 0x000fea0003800000 */
.L_x_152:
[----:B-----5:R-:W-:Y:S01]  /*4e30*/  FMUL R8, R177, R156 ;  /* 0x0000009cb1087220 */ /* 0x020fe20000400000 */
[----:B------:R-:W-:Y:S01]  /*4e40*/  IMAD.X R9, RZ, RZ, R9, P2 ;  /* 0x000000ffff097224 */ /* 0x000fe200010e0609 */
[----:B------:R-:W-:Y:S01]  /*4e50*/  ISETP.GT.AND P2, PT, R0, 0x78, P1 ;  /* 0x000000780000780c */ /* 0x000fe20000f44270 */
[----:B------:R-:W-:Y:S01]  /*4e60*/  BSSY B1, `(.L_x_154) ;  /* 0x0000008000017945 */ /* 0x000fe20003800000 */
[----:B------:R-:W-:Y:S01]  /*4e70*/  FFMA R149, R149, R155, R8 ;  /* 0x0000009b95957223 */ /* 0x000fe20000000008 */
[----:B------:R-:W-:Y:S01]  /*4e80*/  IMAD R90, R9, R158, RZ ;  /* 0x0000009e095a7224 */ /* 0x000fe200078e02ff */
[----:B------:R-:W-:Y:S01]  /*4e90*/  @P0 MOV R8, R12 ;  /* 0x0000000c00080202 */ /* 0x000fe20000000f00 */
[----:B------:R-:W-:-:S05]  /*4ea0*/  @P0 IMAD.MOV.U32 R9, RZ, RZ, R13 ;  /* 0x000000ffff090224 */ /* 0x000fca00078e000d */
[----:B------:R0:W-:Y:S03]  /*4eb0*/  @P0 STG.E desc[UR36][R8.64+0x1e4], R149 ;  /* 0x0001e49508000986 */ /* 0x0001e6000c101924 */
[----:B------:R-:W-:Y:S05]  /*4ec0*/  @!P2 BRA `(.L_x_155) ;  /* 0x000000000004a947 */ /* 0x000fea0003800000 */
[----:B------:R0:W5:Y:S02]  /*4ed0*/  LDG.E.LTC128B R177, desc[UR36][R88.64+0x1e0] ;  /* 0x0001e02458b17981 */ /* 0x000164000c1e1920 */
.L_x_155:
[----:B------:R-:W-:Y:S05]  /*4ee0*/  BSYNC B1 ;  /* 0x0000000000017941 */ /* 0x000fea0003800000 */
.L_x_154:
[----:B0----5:R-:W-:Y:S01]  /*4ef0*/  FMUL R9, R177, R156 ;  /* 0x0000009cb1097220 */ /* 0x021fe20000400000 */
[----:B------:R-:W-:Y:S01]  /*4f00*/  @P2 IMAD.MOV.U32 R8, RZ, RZ, R170 ;  /* 0x000000ffff082224 */ /* 0x000fe200078e00aa */
[----:B------:R-:W-:Y:S01]  /*4f10*/  ISETP.GT.AND P1, PT, R0, 0x79, P1 ;  /* 0x000000790000780c */ /* 0x000fe20000f24270 */
[C---:B------:R-:W-:Y:S02]  /*4f20*/  IMAD R93, R157.reuse, R159, R90 ;  /* 0x0000009f9d5d7224 */ /* 0x040fe400078e025a */
[----:B------:R-:W-:Y:S01]  /*4f30*/  FFMA R95, R150, R155, R9 ;  /* 0x0000009b965f7223 */ /* 0x000fe20000000009 */
[----:B------:R-:W-:Y:S01]  /*4f40*/  @P2 MOV R9, R171 ;  /* 0x000000ab00092202 */ /* 0x000fe20000000f00 */
[----:B------:R-:W-:Y:S01]  /*4f50*/  IMAD.WIDE.U32 R90, R157, R158, R20 ;  /* 0x0000009e9d5a7225 */ /* 0x000fe200078e0014 */
[----:B------:R-:W-:Y:S01]  /*4f60*/  ISETP.GT.AND P0, PT, R3, 0x80, PT ;  /* 0x000000800300780c */ /* 0x000fe20003f04270 */
[----:B------:R-:W-:Y:S02]  /*4f70*/  BSSY B1, `(.L_x_156) ;  /* 0x0000006000017945 */ /* 0x000fe40003800000 */
[----:B------:R0:W-:Y:S01]  /*4f80*/  @P2 STG.E desc[UR36][R8.64+0x1e0], R95 ;  /* 0x0001e05f08002986 */ /* 0x0001e2000c101924 */
[----:B------:R-:W-:Y:S01]  /*4f90*/  ISETP.GT.AND P5, PT, R0, RZ, P0 ;  /* 0x000000ff0000720c */ /* 0x000fe200007a4270 */
[----:B------:R-:W-:-:S02]  /*4fa0*/  IMAD.IADD R92, R91, 0x1, R93 ;  /* 0x000000015b5c7824 */ /* 0x000fc400078e025d */
[----:B------:R-:W-:Y:S10]  /*4fb0*/  @!P1 BRA `(.L_x_157) ;  /* 0x0000000000049947 */ /* 0x000ff40003800000 */
[----:B------:R0:W5:Y:S02]  /*4fc0*/  LDG.E.LTC128B R177, desc[UR36][R88.64+0x1e4] ;  /* 0x0001e42458b17981 */ /* 0x000164000c1e1920 */
.L_x_157:
[----:B------:R-:W-:Y:S05]  /*4fd0*/  BSYNC B1 ;  /* 0x0000000000017941 */ /* 0x000fea0003800000 */
.L_x_156:
[----:B0--3-5:R-:W-:Y:S01]  /*4fe0*/  FMUL R88, R177, R156 ;  /* 0x0000009cb1587220 */ /* 0x029fe20000400000 */
[----:B------:R-:W-:-:S03]  /*4ff0*/  LEA R8, P2, R90, R10, 0x2 ;  /* 0x0000000a5a087211 */ /* 0x000fc600078410ff */
[----:B------:R-:W-:Y:S01]  /*5000*/  FFMA R151, R151, R155, R88 ;  /* 0x0000009b97977223 */ /* 0x000fe20000000058 */
[----:B------:R-:W-:-:S04]  /*5010*/  LEA.HI.X R9, R90, R11, R92, 0x2, P2 ;  /* 0x0000000b5a097211 */ /* 0x000fc800010f145c */
[----:B------:R0:W-:Y:S04]  /*5020*/  @P1 STG.E desc[UR36][R170.64+0x1e4], R151 ;  /* 0x0001e497aa001986 */ /* 0x0001e8000c101924 */
[----:B------:R3:W2:Y:S01]  /*5030*/  @P5 LDG.E.LTC128B R177, desc[UR36][R8.64] ;  /* 0x0000002408b15981 */ /* 0x0006a2000c1e1920 */
[-C--:B------:R-:W-:Y:S01]  /*5040*/  IMAD.WIDE.U32 R88, R157, R158.reuse, R6 ;  /* 0x0000009e9d587225 */ /* 0x080fe200078e0006 */
[C---:B------:R-:W-:Y:S01]  /*5050*/  SHF.L.U32 R95, R4.reuse, 0x9, RZ ;  /* 0x00000009045f7819 */ /* 0x040fe200000006ff */
[----:B------:R-:W-:Y:S01]  /*5060*/  BSSY B1, `(.L_x_158) ;  /* 0x0000013000017945 */ /* 0x000fe20003800000 */
[----:B------:R-:W-:Y:S01]  /*5070*/  SHF.L.U64.HI R97, R4, 0x9, R5 ;  /* 0x0000000904617819 */ /* 0x000fe20000010205 */
[----:B------:R-:W-:Y:S01]  /*5080*/  IMAD.IADD R89, R93, 0x1, R89 ;  /* 0x000000015d597824 */ /* 0x000fe200078e0259 */
[----:B------:R-:W-:Y:S01]  /*5090*/  ISETP.GT.AND P4, PT, R0, 0x1, P0 ;  /* 0x000000010000780c */ /* 0x000fe20000784270 */
[----:B------:R-:W-:-:S04]  /*50a0*/  IMAD.WIDE.U32 R158, R157, R158, R162 ;  /* 0x0000009e9d9e7225 */ /* 0x000fc800078e00a2 */
[----:B------:R-:W-:Y:S01]  /*50b0*/  IMAD.WIDE.U32 R90, R23, R14, R88 ;  /* 0x0000000e175a7225 */ /* 0x000fe200078e0058 */
[----:B------:R-:W-:Y:S02]  /*50c0*/  IADD3 R88, P2, R95, R12, RZ ;  /* 0x0000000c5f587210 */ /* 0x000fe40007f5e0ff */
[----:B------:R-:W-:Y:S01]  /*50d0*/  IADD3 R160, P3, R160, R158, RZ ;  /* 0x0000009ea0a07210 */ /* 0x000fe20007f7e0ff */
[----:B---3--:R-:W-:Y:S01]  /*50e0*/  IMAD.IADD R8, R15, 0x1, R91 ;  /* 0x000000010f087824 */ /* 0x008fe200078e025b */
[----:B------:R-:W-:Y:S01]  /*50f0*/  LEA R4, P1, R90, R10, 0x2 ;  /* 0x0000000a5a047211 */ /* 0x000fe200078210ff */
[----:B------:R-:W-:Y:S01]  /*5100*/  IMAD.X R89, R97, 0x1, R13, P2 ;  /* 0x0000000161597824 */ /* 0x000fe200010e060d */
[----:B------:R-:W-:Y:S02]  /*5110*/  IADD3 R92, P2, R6, R158, RZ ;  /* 0x0000009e065c7210 */ /* 0x000fe40007f5e0ff */
[----:B------:R-:W-:Y:S01]  /*5120*/  IADD3 R159, R93, R159, RZ ;  /* 0x0000009f5d9f7210 */ /* 0x000fe20007ffe0ff */
[----:B--2---:R-:W-:-:S04]  /*5130*/  FMUL R5, R177, R156 ;  /* 0x0000009cb1057220 */ /* 0x004fc80000400000 */
[----:B------:R-:W-:Y:S01]  /*5140*/  FFMA R9, R24, R155, R5 ;  /* 0x0000009b18097223 */ /* 0x000fe20000000005 */
[----:B------:R-:W-:-:S04]  /*5150*/  LEA.HI.X R5, R90, R11, R8, 0x2, P1 ;  /* 0x0000000b5a057211 */ /* 0x000fc800008f1408 */
[----:B------:R0:W-:Y:S01]  /*5160*/  @P5 STG.E desc[UR36][R88.64], R9 ;  /* 0x0000000958005986 */ /* 0x0001e2000c101924 */
[----:B------:R-:W-:Y:S05]  /*5170*/  @!P4 BRA `(.L_x_159) ;  /* 0x000000000004c947 */ /* 0x000fea0003800000 */
[----:B------:R2:W5:Y:S02]  /*5180*/  LDG.E.LTC128B R177, desc[UR36][R4.64+0x4] ;  /* 0x0000042404b17981 */ /* 0x000564000c1e1920 */
.L_x_159:
[----:B------:R-:W-:Y:S05]  /*5190*/  BSYNC B1 ;  /* 0x0000000000017941 */ /* 0x000fea0003800000 */
.L_x_158:
[----:B-----5:R-:W-:Y:S01]  /*51a0*/  FMUL R6, R177, R156 ;  /* 0x0000009cb1067220 */ /* 0x020fe20000400000 */
[----:B------:R-:W-:Y:S01]  /*51b0*/  @P4 MOV R24, R88 ;  /* 0x0000005800184202 */ /* 0x000fe20000000f00 */
[----:B------:R-:W-:Y:S01]  /*51c0*/  IMAD.X R93, R7, 0x1, R159, P2 ;  /* 0x00000001075d7824 */ /* 0x000fe200010e069f */
[----:B------:R-:W-:Y:S01]  /*51d0*/  ISETP.GT.AND P1, PT, R3, 0x88, PT ;  /* 0x000000880300780c */ /* 0x000fe20003f24270 */
[----:B0-----:R-:W-:Y:S01]  /*51e0*/  FFMA R9, R25, R155, R6 ;  /* 0x0000009b19097223 */ /* 0x001fe20000000006 */
[----:B------:R-:W-:Y:S01]  /*51f0*/  @P4 IMAD.MOV.U32 R25, RZ, RZ, R89 ;  /* 0x000000ffff194224 */ /* 0x000fe200078e0059 */
[----:B------:R-:W-:Y:S01]  /*5200*/  LEA R6, P5, R160, R10, 0x2 ;  /* 0x0000000aa0067211 */ /* 0x000fe200078a10ff */
[----:B------:R-:W-:Y:S01]  /*5210*/  IMAD.X R3, R159, 0x1, R21, P3 ;  /* 0x000000019f037824 */ /* 0x000fe200018e0615 */
[----:B------:R-:W-:Y:S01]  /*5220*/  ISETP.GT.AND P2, PT, R0, RZ, P1 ;  /* 0x000000ff0000720c */ /* 0x000fe20000f44270 */
[----:B------:R-:W-:Y:S01]  /*5230*/  IMAD.WIDE.U32 R20, R23, R14, R92 ;  /* 0x0000000e17147225 */ /* 0x000fe200078e005c */
[----:B------:R0:W-:Y:S01]  /*5240*/  @P4 STG.E desc[UR36][R24.64+0x4], R9 ;  /* 0x0000040918004986 */ /* 0x0001e2000c101924 */
[----:B------:R-:W-:Y:S01]  /*5250*/  BSSY B1, `(.L_x_160) ;  /* 0x0000006000017945 */ /* 0x000fe20003800000 */
[----:B------:R-:W-:Y:S01]  /*5260*/  IADD3 R8, P3, R88, R167, RZ ;  /* 0x000000a758087210 */ /* 0x000fe20007f7e0ff */
[----:B------:R-:W-:Y:S01]  /*5270*/  IMAD.IADD R15, R15, 0x1, R21 ;  /* 0x000000010f0f7824 */ /* 0x000fe200078e0215 */
[----:B------:R-:W-:-:S07]  /*5280*/  LEA.HI.X R7, R160, R11, R3, 0x2, P5 ;  /* 0x0000000ba0077211 */ /* 0x000fce00028f1403 */
[----:B------:R-:W-:Y:S05]  /*5290*/  @!P2 BRA `(.L_x_161) ;  /* 0x000000000004a947 */ /* 0x000fea0003800000 */
[----:B------:R3:W5:Y:S02]  /*52a0*/  LDG.E.LTC128B R177, desc[UR36][R6.64] ;  /* 0x0000002406b17981 */ /* 0x000764000c1e1920 */
.L_x_161:
[----:B------:R-:W-:Y:S05]  /*52b0*/  BSYNC B1 ;  /* 0x0000000000017941 */ /* 0x000fea0003800000 */
.L_x_160:
[----:B-----5:R-:W-:Y:S01]  /*52c0*/  FMUL R3, R177, R156 ;  /* 0x0000009cb1037220 */ /* 0x020fe20000400000 */
[----:B0-----:R-:W-:Y:S01]  /*52d0*/  IADD3.X R9, R89, R169, RZ, P3, !PT ;  /* 0x000000a959097210 */ /* 0x001fe20001ffe4ff */
[----:B------:R-:W-:Y:S01]  /*52e0*/  BSSY B1, `(.L_x_162) ;  /* 0x0000008000017945 */ /* 0x000fe20003800000 */
[----:B------:R-:W-:Y:S01]  /*52f0*/  ISETP.GT.AND P4, PT, R0, 0x1, P1 ;  /* 0x000000010000780c */ /* 0x000fe20000f84270 */
[----:B------:R-:W-:Y:S01]  /*5300*/  FFMA R3, R26, R155, R3 ;  /* 0x0000009b1a037223 */ /* 0x000fe20000000003 */
[----:B------:R-:W-:-:S04]  /*5310*/  LEA R10, P5, R20, R10, 0x2 ;  /* 0x0000000a140a7211 */ /* 0x000fc800078a10ff */
[----:B------:R0:W-:Y:S01]  /*5320*/  @P2 STG.E desc[UR36][R8.64], R3 ;  /* 0x0000000308002986 */ /* 0x0001e2000c101924 */
[----:B------:R-:W-:-:S06]  /*5330*/  LEA.HI.X R11, R20, R11, R15, 0x2, P5 ;  /* 0x0000000b140b7211 */ /* 0x000fcc00028f140f */
[----:B------:R-:W-:Y:S05]  /*5340*/  @!P4 BRA `(.L_x_163) ;  /* 0x000000000004c947 */ /* 0x000fea0003800000 */
[----:B------:R0:W5:Y:S02]  /*5350*/  LDG.E.LTC128B R177, desc[UR36][R10.64+0x4] ;  /* 0x000004240ab17981 */ /* 0x000164000c1e1920 */
.L_x_163:
[----:B------:R-:W-:Y:S05]  /*5360*/  BSYNC B1 ;  /* 0x0000000000017941 */ /* 0x000fea0003800000 */
.L_x_162:
[----:B---3-5:R-:W-:Y:S01]  /*5370*/  FMUL R6, R177, R156 ;  /* 0x0000009cb1067220 */ /* 0x028fe20000400000 */
[----:B------:R-:W-:Y:S01]  /*5380*/  ISETP.GT.AND P2, PT, R0, 0x8, P0 ;  /* 0x000000080000780c */ /* 0x000fe20000744270 */
[----:B------:R-:W-:Y:S02]  /*5390*/  BSSY B1, `(.L_x_164) ;  /* 0x0000005000017945 */ /* 0x000fe40003800000 */
[----:B------:R-:W-:-:S05]  /*53a0*/  FFMA R27, R27, R155, R6 ;  /* 0x0000009b1b1b7223 */ /* 0x000fca0000000006 */
[----:B------:R3:W-:Y:S05]  /*53b0*/  @P4 STG.E desc[UR36][R8.64+0x4], R27 ;  /* 0x0000041b08004986 */ /* 0x0007ea000c101924 */
[----:B------:R-:W-:Y:S05]  /*53c0*/  @!P2 BRA `(.L_x_165) ;  /* 0x000000000004a947 */ /* 0x000fea0003800000 */
[----:B------:R0:W5:Y:S02]  /*53d0*/  LDG.E.LTC128B R177, desc[UR36][R4.64+0x20] ;  /* 0x0000202404b17981 */ /* 0x000164000c1e1920 */
.L_x_165:
[----:B------:R-:W-:Y:S05]  /*53e0*/  BSYNC B1 ;  /* 0x0000000000017941 */ /* 0x000fea0003800000 */
.L_x_164:
[----:B0----5:R-:W-:Y:S01]  /*53f0*/  FMUL R3, R177, R156 ;  /* 0x0000009cb1037220 */ /* 0x021fe20000400000 */
[----:B------:R-:W-:Y:S01]  /*5400*/  IMAD.MOV.U32 R6, RZ, RZ, R88 ;  /* 0x000000ffff067224 */ /* 0x000fe200078e0058 */
[----:B------:R-:W-:Y:S01]  /*5410*/  ISETP.GT.AND P3, PT, R0, 0x9, P0 ;  /* 0x000000090000780c */ /* 0x000fe20000764270 */
[----:B------:R-:W-:Y:S02]  /*5420*/  IMAD.MOV.U32 R7, RZ, RZ, R89 ;  /* 0x000000ffff077224 */ /* 0x000fe400078e0059 */
[----:B------:R-:W-:Y:S01]  /*5430*/  FFMA R3, R28, R155, R3 ;  /* 0x0000009b1c037223 */ /* 0x000fe20000000003 */
[----:B------:R-:W-:Y:S04]  /*5440*/  BSSY B1, `(.L_x_166) ;  /* 0x0000004000017945 */ /* 0x000fe80003800000 */
[----:B------:R0:W-:Y:S05]  /*5450*/  @P2 STG.E desc[UR36][R6.64+0x20], R3 ;  /* 0x0000200306002986 */ /* 0x0001ea000c101924 */
[----:B------:R-:W-:Y:S05]  /*5460*/  @!P3 BRA `(.L_x_167) ;  /* 0x000000000004b947 */ /* 0x000fea0003800000 */
[----:B------:R0:W5:Y:S02]  /*5470*/  LDG.E.LTC128B R177, desc[UR36][R4.64+0x24] ;  /* 0x0000242404b17981 */ /* 0x000164000c1e1920 */
.L_x_167:
[----:B------:R-:W-:Y:S05]  /*5480*/  BSYNC B1 ;  /* 0x0000000000017941 */ /* 0x000fea0003800000 */
.L_x_166:
[----:B---3-5:R-:W-:Y:S01]  /*5490*/  FMUL R8, R177, R156 ;  /* 0x0000009cb1087220 */ /* 0x028fe20000400000 */
[----:B------:R-:W-:Y:S01]  /*54a0*/  ISETP.GT.AND P5, PT, R0, 0x8, P1 ;  /* 0x000000080000780c */ /* 0x000fe20000fa4270 */
[----:B------:R-:W-:Y:S01]  /*54b0*/  BSSY B1, `(.L_x_168) ;  /* 0x0000006000017945 */ /* 0x000fe20003800000 */
[----:B------:R-:W-:Y:S01]  /*54c0*/  IADD3 R14, P2, R167, R88, RZ ;  /* 0x00000058a70e7210 */ /* 0x000fe20007f5e0ff */
[----:B------:R-:W-:-:S05]  /*54d0*/  FFMA R29, R29, R155, R8 ;  /* 0x0000009b1d1d7223 */ /* 0x000fca0000000008 */
[----:B------:R3:W-:Y:S05]  /*54e0*/  @P3 STG.E desc[UR36][R6.64+0x24], R29 ;  /* 0x0000241d06003986 */ /* 0x0007ea000c101924 */
[----:B------:R-:W-:Y:S05]  /*54f0*/  @!P5 BRA `(.L_x_169) ;  /* 0x000000000004d947 */ /* 0x000fea0003800000 */
[----:B------:R0:W5:Y:S02]  /*5500*/  LDG.E.LTC128B R177, desc[UR36][R10.64+0x20] ;  /* 0x000020240ab17981 */ /* 0x000164000c1e1920 */
.L_x_169:
[----:B------:R-:W-:Y:S05]  /*5510*/  BSYNC B1 ;  /* 0x0000000000017941 */ /* 0x000fea0003800000 */
.L_x_168:
[----:B0----5:R-:W-:Y:S01]  /*5520*/  FMUL R3, R177, R156 ;  /* 0x0000009cb1037220 */ /* 0x021fe20000400000 */
[----:B------:R-:W-:Y:S01]  /*5530*/  IADD3.X R15, R169, R89, RZ, P2, !PT ;  /* 0x00000059a90f7210 */ /* 0x000fe200017fe4ff */
[----:B------:R-:W-:Y:S01]  /*5540*/  BSSY B1, `(.L_x_170) ;  /* 0x0000007000017945 */ /* 0x000fe20003800000 */
[----:B------:R-:W-:Y:S01]  /*5550*/  ISETP.GT.AND P4, PT, R0, 0x9, P1 ;  /* 0x000000090000780c */ /* 0x000fe20000f84270 */
[----:B------:R-:W-:Y:S01]  /*5560*/  FFMA R3, R30, R155, R3 ;  /* 0x0000009b1e037223 */ /* 0x000fe20000000003 */
[----:B------:R-:W-:-:S04]  /*5570*/  IADD3 R8, P3, P2, R167, R12, R95 ;  /* 0x0000000ca7087210 */ /* 0x000fc80007a7e05f */
[----:B------:R0:W-:Y:S07]  /*5580*/  @P5 STG.E desc[UR36][R14.64+0x20], R3 ;  /* 0x000020030e005986 */ /* 0x0001ee000c101924 */
[----:B------:R-:W-:Y:S05]  /*5590*/  @!P4 BRA `(.L_x_171) ;  /* 0x000000000004c947 */ /* 0x000fea0003800000 */
[----:B------:R0:W5:Y:S02]  /*55a0*/  LDG.E.LTC128B R177, desc[UR36][R10.64+0x24] ;  /* 0x000024240ab17981 */ /* 0x000164000c1e1920 */
.L_x_171:
[----:B------:R-:W-:Y:S05]  /*55b0*/  BSYNC B1 ;  /* 0x0000000000017941 */ /* 0x000fea0003800000 */
.L_x_170:
[----:B-----5:R-:W-:Y:S01]  /*55c0*/  FMUL R12, R177, R156 ;  /* 0x0000009cb10c7220 */ /* 0x020fe20000400000 */
[----:B------:R-:W-:Y:S01]  /*55d0*/  IADD3.X R9, R169, R13, R97, P3, P2 ;  /* 0x0000000da9097210 */ /* 0x000fe20001fe4461 */
[----:B------:R-:W-:Y:S01]  /*55e0*/  BSSY B1, `(.L_x_172) ;  /* 0x0000006000017945 */ /* 0x000fe20003800000 */
[----:B------:R-:W-:Y:S01]  /*55f0*/  ISETP.GT.AND P5, PT, R0, 0x10, P0 ;  /* 0x000000100000780c */ /* 0x000fe200007a4270 */
[----:B------:R-:W-:-:S05]  /*5600*/  FFMA R31, R31, R155, R12 ;  /* 0x0000009b1f1f7223 */ /* 0x000fca000000000c */
[----:B------:R0:W-:Y:S07]  /*5610*/  @P4 STG.E desc[UR36][R8.64+0x24], R31 ;  /* 0x0000241f08004986 */ /* 0x0001ee000c101924 */
[----:B------:R-:W-:Y:S05]  /*5620*/  @!P5 BRA `(.L_x_173) ;  /* 0x000000000004d947 */ /* 0x000fea0003800000 */
[----:B------:R0:W5:Y:S02]  /*5630*/  LDG.E.LTC128B R177, desc[UR36][R4.64+0x40] ;  /* 0x0000402404b17981 */ /* 0x000164000c1e1920 */
.L_x_173:
[----:B------:R-:W-:Y:S05]  /*5640*/  BSYNC B1 ;  /* 0x0000000000017941 */ /* 0x000fea0003800000 */
.L_x_172:
[----:B0----5:R-:W-:Y:S01]  /*5650*/  FMUL R3, R177, R156 ;  /* 0x0000009cb1037220 */ /* 0x021fe20000400000 */
[----:B------:R-:W-:Y:S01]  /*5660*/  ISETP.GT.AND P2, PT, R0, 0x11, P0 ;  /* 0x000000110000780c */ /* 0x000fe20000744270 */
[----:B------:R-:W-:Y:S02]  /*5670*/  BSSY B1, `(.L_x_174) ;  /* 0x0000005000017945 */ /* 0x000fe40003800000 */
[----:B------:R-:W-:-:S05]  /*5680*/  FFMA R3, R32, R155, R3 ;  /* 0x0000009b20037223 */ /* 0x000fca0000000003 */
[----:B------:R0:W-:Y:S05]  /*5690*/  @P5 STG.E desc[UR36][R6.64+0x40], R3 ;  /* 0x0000400306005986 */ /* 0x0001ea000c101924 */
[----:B------:R-:W-:Y:S05]  /*56a0*/  @!P2 BRA `(.L_x_175) ;  /* 0x000000000004a947 */ /* 0x000fea0003800000 */
[----:B------:R0:W5:Y:S02]  /*56b0*/  LDG.E.LTC128B R177, desc[UR36][R4.64+0x44] ;  /* 0x0000442404b17981 */ /* 0x000164000c1e1920 */
.L_x_175:
[----:B------:R-:W-:Y:S05]  /*56c0*/  BSYNC B1 ;  /* 0x0000000000017941 */ /* 0x000fea0003800000 */
.L_x_174:
[----:B-----5:R-:W-:Y:S01]  /*56d0*/  FMUL R12, R177, R156 ;  /* 0x0000009cb10c7220 */ /* 0x020fe20000400000 */
[----:B------:R-:W-:Y:S01]  /*56e0*/  ISETP.GT.AND P3, PT, R0, 0x10, P1 ;  /* 0x000000100000780c */ /* 0x000fe20000f64270 */
[----:B------:R-:W-:Y:S02]  /*56f0*/  BSSY B1, `(.L_x_176) ;  /* 0x0000005000017945 */ /* 0x000fe40003800000 */
[----:B------:R-:W-:-:S05]  /*5700*/  FFMA R33, R33, R155, R12 ;  /* 0x0000009b21217223 */ /* 0x000fca000000000c */
[----:B------:R0:W-:Y:S05]  /*5710*/  @P2 STG.E desc[UR36][R6.64+0x44], R33 ;  /* 0x0000442106002986 */ /* 0x0001ea000c101924 */
[----:B------:R-:W-:Y:S05]  /*5720*/  @!P3 BRA `(.L_x_177) ;  /* 0x000000000004b947 */ /* 0x000fea0003800000 */
[----:B------:R0:W5:Y:S02]  /*5730*/  LDG.E.LTC128B R177, desc[UR36][R10.64+0x40] ;  /* 0x000040240ab17981 */ /* 0x000164000c1e1920 */
.L_x_177:
[----:B------:R-:W-:Y:S05]  /*5740*/  BSYNC B1 ;  /* 0x0000000000017941 */ /* 0x000fea0003800000 */
.L_x_176:
[----:B0----5:R-:W-:Y:S01]  /*5750*/  FMUL R3, R177, R156 ;  /* 0x0000009cb1037220 */ /* 0x021fe20000400000 */
[----:B------:R-:W-:Y:S01]  /*5760*/  ISETP.GT.AND P2, PT, R0, 0x11, P1 ;  /* 0x000000110000780c */ /* 0x000fe20000f44270 */
[----:B------:R-:W-:Y:S02]  /*5770*/  BSSY B1, `(.L_x_178) ;  /* 0x0000005000017945 */ /* 0x000fe40003800000 */
[----:B------:R-:W-:-:S05]  /*5780*/  FFMA R3, R34, R155, R3 ;  /* 0x0000009b22037223 */ /* 0x000fca0000000003 */
[----:B------:R0:W-:Y:S05]  /*5790*/  @P3 STG.E desc[UR36][R8.64+0x40], R3 ;  /* 0x0000400308003986 */ /* 0x0001ea000c101924 */
[----:B------:R-:W-:Y:S05]  /*57a0*/  @!P2 BRA `(.L_x_179) ;  /* 0x000000000004a947 */ /* 0x000fea0003800000 */
[----:B------:R0:W5:Y:S02]  /*57b0*/  LDG.E.LTC128B R177, desc[UR36][R10.64+0x44] ;  /* 0x000044240ab17981 */ /* 0x000164000c1e1920 */
.L_x_179:
[----:B------:R-:W-:Y:S05]  /*57c0*/  BSYNC B1 ;  /* 0x0000000000017941 */ /* 0x000fea0003800000 */
.L_x_178:
[----:B-----5:R-:W-:Y:S01]  /*57d0*/  FMUL R12, R177, R156 ;  /* 0x0000009cb10c7220 */ /* 0x020fe20000400000 */
[----:B------:R-:W-:Y:S01]  /*57e0*/  ISETP.GT.AND P3, PT, R0, 0x18, P0 ;  /* 0x000000180000780c */ /* 0x000fe20000764270 */
[----:B------:R-:W-:Y:S02]  /*57f0*/  BSSY B1, `(.L_x_180) ;  /* 0x0000005000017945 */ /* 0x000fe40003800000 */
[----:B------:R-:W-:-:S05]  /*5800*/  FFMA R35, R35, R155, R12 ;  /* 0x0000009b23237223 */ /* 0x000fca000000000c */
[----:B------:R0:W-:Y:S05]  /*5810*/  @P2 STG.E desc[UR36][R8.64+0x44], R35 ;  /* 0x0000442308002986 */ /* 0x0001ea000c101924 */
[----:B------:R-:W-:Y:S05]  /*5820*/  @!P3 BRA `(.L_x_181) ;  /* 0x000000000004b947 */ /* 0x000fea0003800000 */
[----:B------:R0:W5:Y:S02]  /*5830*/  LDG.E.LTC128B R177, desc[UR36][R4.64+0x60] ;  /* 0x0000602404b17981 */ /* 0x000164000c1e1920 */
.L_x_181:
[----:B------:R-:W-:Y:S05]  /*5840*/  BSYNC B1 ;  /* 0x0000000000017941 */ /* 0x000fea0003800000 */
.L_x_180:
[----:B0----5:R-:W-:Y:S01]  /*5850*/  FMUL R3, R177, R156 ;  /* 0x0000009cb1037220 */ /* 0x021fe20000400000 */
[----:B------:R-:W-:Y:S01]  /*5860*/  ISETP.GT.AND P2, PT, R0, 0x19, P0 ;  /* 0x000000190000780c */ /* 0x000fe20000744270 */
[----:B------:R-:W-:Y:S02]  /*5870*/  BSSY B1, `(.L_x_182) ;  /* 0x0000005000017945 */ /* 0x000fe40003800000 */
[----:B------:R-:W-:-:S05]  /*5880*/  FFMA R3, R36, R155, R3 ;  /* 0x0000009b24037223 */ /* 0x000fca0000000003 */
[----:B------:R0:W-:Y:S05]  /*5890*/  @P3 STG.E desc[UR36][R6.64+0x60], R3 ;  /* 0x0000600306003986 */ /* 0x0001ea000c101924 */
[----:B------:R-:W-:Y:S05]  /*58a0*/  @!P2 BRA `(.L_x_183) ;  /* 0x000000000004a947 */ /* 0x000fea0003800000 */
[----:B------:R0:W5:Y:S02]  /*58b0*/  LDG.E.LTC128B R177, desc[UR36][R4.64+0x64] ;  /* 0x0000642404b17981 */ /* 0x000164000c1e1920 */
.L_x_183:
[----:B------:R-:W-:Y:S05]  /*58c0*/  BSYNC B1 ;  /* 0x0000000000017941 */ /* 0x000fea0003800000 */
.L_x_182:
[----:B-----5:R-:W-:Y:S01]  /*58d0*/  FMUL R12, R177, R156 ;  /* 0x0000009cb10c7220 */ /* 0x020fe20000400000 */
[----:B------:R-:W-:Y:S01]  /*58e0*/  ISETP.GT.AND P3, PT, R0, 0x18, P1 ;  /* 0x000000180000780c */ /* 0x000fe20000f64270 */
[----:B------:R-:W-:Y:S02]  /*58f0*/  BSSY B1, `(.L_x_184) ;  /* 0x0000005000017945 */ /* 0x000fe40003800000 */
[----:B------:R-:W-:-:S05]  /*5900*/  FFMA R37, R37, R155, R12 ;  /* 0x0000009b25257223 */ /* 0x000fca000000000c */
[----:B------:R0:W-:Y:S05]  /*5910*/  @P2 STG.E desc[UR36][R6.64+0x64], R37 ;  /* 0x0000642506002986 */ /* 0x0001ea000c101924 */
[----:B------:R-:W-:Y:S05]  /*5920*/  @!P3 BRA `(.L_x_185) ;  /* 0x000000000004b947 */ /* 0x000fea0003800000 */
[----:B------:R0:W5:Y:S02]  /*5930*/  LDG.E.LTC128B R177, desc[UR36][R10.64+0x60] ;  /* 0x000060240ab17981 */ /* 0x000164000c1e1920 */
.L_x_185:
[----:B------:R-:W-:Y:S05]  /*5940*/  BSYNC B1 ;  /* 0x0000000000017941 */ /* 0x000fea0003800000 */
.L_x_184:
[----:B0----5:R-:W-:Y:S01]  /*5950*/  FMUL R3, R177, R156 ;  /* 0x0000009cb1037220 */ /* 0x021fe20000400000 */
[----:B------:R-:W-:Y:S01]  /*5960*/  ISETP.GT.AND P2, PT, R0, 0x19, P1 ;  /* 0x000000190000780c */ /* 0x000fe20000f44270 */
[----:B------:R-:W-:Y:S02]  /*5970*/  BSSY B1, `(.L_x_186) ;  /* 0x0000005000017945 */ /* 0x000fe40003800000 */
[----:B------:R-:W-:-:S05]  /*5980*/  FFMA R3, R38, R155, R3 ;  /* 0x0000009b26037223 */ /* 0x000fca0000000003 */
[----:B------:R0:W-:Y:S05]  /*5990*/  @P3 STG.E desc[UR36][R8.64+0x60], R3 ;  /* 0x0000600308003986 */ /* 0x0001ea000c101924 */
[----:B------:R-:W-:Y:S05]  /*59a0*/  @!P2 BRA `(.L_x_187) ;  /* 0x000000000004a947 */ /* 0x000fea0003800000 */
[----:B------:R0:W5:Y:S02]  /*59b0*/  LDG.E.LTC128B R177, desc[UR36][R10.64+0x64] ;  /* 0x000064240ab17981 */ /* 0x000164000c1e1920 */
.L_x_187:
[----:B------:R-:W-:Y:S05]  /*59c0*/  BSYNC B1 ;  /* 0x0000000000017941 */ /* 0x000fea0003800000 */
.L_x_186:
[----:B-----5:R-:W-:Y:S01]  /*59d0*/  FMUL R12, R177, R156 ;  /* 0x0000009cb10c7220 */ /* 0x020fe20000400000 */
[----:B------:R-:W-:Y:S01]  /*59e0*/  ISETP.GT.AND P3, PT, R0, 0x20, P0 ;  /* 0x000000200000780c */ /* 0x000fe20000764270 */
[----:B------:R-:W-:Y:S02]  /*59f0*/  BSSY B1, `(.L_x_188) ;  /* 0x0000005000017945 */ /* 0x000fe40003800000 */
[----:B------:R-:W-:-:S05]  /*5a00*/  FFMA R39, R39, R155, R12 ;  /* 0x0000009b27277223 */ /* 0x000fca000000000c */
[----:B------:R0:W-:Y:S05]  /*5a10*/  @P2 STG.E desc[UR36][R8.64+0x64], R39 ;  /* 0x0000642708002986 */ /* 0x0001ea000c101924 */
[----:B------:R-:W-:Y:S05]  /*5a20*/  @!P3 BRA `(.L_x_189) ;  /* 0x000000000004b947 */ /* 0x000fea0003800000 */
[----:B------:R0:W5:Y:S02]  /*5a30*/  LDG.E.LTC128B R177, desc[UR36][R4.64+0x80] ;  /* 0x0000802404b17981 */ /* 0x000164000c1e1920 */
.L_x_189:
[----:B------:R-:W-:Y:S05]  /*5a40*/  BSYNC B1 ;  /* 0x0000000000017941 */ /* 0x000fea0003800000 */
.L_x_188:
[----:B0----5:R-:W-:Y:S01]  /*5a50*/  FMUL R3, R177, R156 ;  /* 0x0000009cb1037220 */ /* 0x021fe20000400000 */
[----:B------:R-:W-:Y:S01]  /*5a60*/  ISETP.GT.AND P2, PT, R0, 0x21, P0 ;  /* 0x000000210000780c */ /* 0x000fe20000744270 */
[----:B------:R-:W-:Y:S02]  /*5a70*/  BSSY B1, `(.L_x_190) ;  /* 0x0000005000017945 */ /* 0x000fe40003800000 */
[----:B------:R-:W-:-:S05]  /*5a80*/  FFMA R3, R40, R155, R3 ;  /* 0x0000009b28037223 */ /* 0x000fca0000000003 */
[----:B------:R0:W-:Y:S05]  /*5a90*/  @P3 STG.E desc[UR36][R6.64+0x80], R3 ;  /* 0x0000800306003986 */ /* 0x0001ea000c101924 */
[----:B------:R-:W-:Y:S05]  /*5aa0*/  @!P2 BRA `(.L_x_191) ;  /* 0x000000000004a947 */ /* 0x000fea0003800000 */
[----:B------:R0:W5:Y:S02]  /*5ab0*/  LDG.E.LTC128B R177, desc[UR36][R4.64+0x84] ;  /* 0x0000842404b17981 */ /* 0x000164000c1e1920 */
.L_x_191:
[----:B------:R-:W-:Y:S05]  /*5ac0*/  BSYNC B1 ;  /* 0x0000000000017941 */ /* 0x000fea0003800000 */
.L_x_190:
[----:B-----5:R-:W-:Y:S01]  /*5ad0*/  FMUL R12, R177, R156 ;  /* 0x0000009cb10c7220 */ /* 0x020fe20000400000 */
[----:B------:R-:W-:Y:S01]  /*5ae0*/  ISETP.GT.AND P3, PT, R0, 0x20, P1 ;  /* 0x000000200000780c */ /* 0x000fe20000f64270 */
[----:B------:R-:W-:Y:S02]  /*5af0*/  BSSY B1, `(.L_x_192) ;  /* 0x0000005000017945 */ /* 0x000fe40003800000 */
[----:B------:R-:W-:-:S05]  /*5b00*/  FFMA R41, R41, R155, R12 ;  /* 0x0000009b29297223 */ /* 0x000fca000000000c */
[----:B------:R0:W-:Y:S05]  /*5b10*/  @P2 STG.E desc[UR36][R6.64+0x84], R41 ;  /* 0x0000842906002986 */ /* 0x0001ea000c101924 */
[----:B------:R-:W-:Y:S05]  /*5b20*/  @!P3 BRA `(.L_x_193) ;  /* 0x000000000004b947 */ /* 0x000fea0003800000 */
[----:B------:R0:W5:Y:S02]  /*5b30*/  LDG.E.LTC128B R177, desc[UR36][R10.64+0x80] ;  /* 0x000080240ab17981 */ /* 0x000164000c1e1920 */
.L_x_193:
[----:B------:R-:W-:Y:S05]  /*5b40*/  BSYNC B1 ;  /* 0x0000000000017941 */ /* 0x000fea0003800000 */
.L_x_192:
[----:B0----5:R-:W-:Y:S01]  /*5b50*/  FMUL R3, R177, R156 ;  /* 0x0000009cb1037220 */ /* 0x021fe20000400000 */
[----:B------:R-:W-:Y:S01]  /*5b60*/  ISETP.GT.AND P2, PT, R0, 0x21, P1 ;  /* 0x000000210000780c */ /* 0x000fe20000f44270 */
[----:B------:R-:W-:Y:S02]  /*5b70*/  BSSY B1, `(.L_x_194) ;  /* 0x0000005000017945 */ /* 0x000fe40003800000 */
[----:B------:R-:W-:-:S05]  /*5b80*/  FFMA R3, R42, R155, R3 ;  /* 0x0000009b2a037223 */ /* 0x000fca0000000003 */
[----:B------:R0:W-:Y:S05]  /*5b90*/  @P3 STG.E desc[UR36][R8.64+0x80], R3 ;  /* 0x0000800308003986 */ /* 0x0001ea000c101924 */
[----:B------:R-:W-:Y:S05]  /*5ba0*/  @!P2 BRA `(.L_x_195) ;  /* 0x000000000004a947 */ /* 0x000fea0003800000 */
[----:B------:R0:W5:Y:S02]  /*5bb0*/  LDG.E.LTC128B R177, desc[UR36][R10.64+0x84] ;  /* 0x000084240ab17981 */ /* 0x000164000c1e1920 */
.L_x_195:
[----:B------:R-:W-:Y:S05]  /*5bc0*/  BSYNC B1 ;  /* 0x0000000000017941 */ /* 0x000fea0003800000 */
.L_x_194:
[----:B-----5:R-:W-:Y:S01]  /*5bd0*/  FMUL R12, R177, R156 ;  /* 0x0000009cb10c7220 */ /* 0x020fe20000400000 */
[----:B------:R-:W-:Y:S01]  /*5be0*/  ISETP.GT.AND P3, PT, R0, 0x28, P0 ;  /* 0x000000280000780c */ /* 0x000fe20000764270 */
[----:B------:R-:W-:Y:S02]  /*5bf0*/  BSSY B1, `(.L_x_196) ;  /* 0x0000005000017945 */ /* 0x000fe40003800000 */
[----:B------:R-:W-:-:S05]  /*5c00*/  FFMA R43, R43, R155, R12 ;  /* 0x0000009b2b2b7223 */ /* 0x000fca000000000c */
[----:B------:R0:W-:Y:S05]  /*5c10*/  @P2 STG.E desc[UR36][R8.64+0x84], R43 ;  /* 0x0000842b08002986 */ /* 0x0001ea000c101924 */
[----:B------:R-:W-:Y:S05]  /*5c20*/  @!P3 BRA `(.L_x_197) ;  /* 0x000000000004b947 */ /* 0x000fea0003800000 */
[----:B------:R0:W5:Y:S02]  /*5c30*/  LDG.E.LTC128B R177, desc[UR36][R4.64+0xa0] ;  /* 0x0000a02404b17981 */ /* 0x000164000c1e1920 */
.L_x_197:
[----:B------:R-:W-:Y:S05]  /*5c40*/  BSYNC B1 ;  /* 0x0000000000017941 */ /* 0x000fea0003800000 */
.L_x_196:
[----:B0----5:R-:W-:Y:S01]  /*5c50*/  FMUL R3, R177, R156 ;  /* 0x0000009cb1037220 */ /* 0x021fe20000400000 */
[----:B------:R-:W-:Y:S01]  /*5c60*/  ISETP.GT.AND P2, PT, R0, 0x29, P0 ;  /* 0x000000290000780c */ /* 0x000fe20000744270 */
[----:B------:R-:W-:Y:S02]  /*5c70*/  BSSY B1, `(.L_x_198) ;  /* 0x0000005000017945 */ /* 0x000fe40003800000 */
[----:B------:R-:W-:-:S05]  /*5c80*/  FFMA R3, R44, R155, R3 ;  /* 0x0000009b2c037223 */ /* 0x000fca0000000003 */
[----:B------:R0:W-:Y:S05]  /*5c90*/  @P3 STG.E desc[UR36][R6.64+0xa0], R3 ;  /* 0x0000a00306003986 */ /* 0x0001ea000c101924 */
[----:B------:R-:W-:Y:S05]  /*5ca0*/  @!P2 BRA `(.L_x_199) ;  /* 0x000000000004a947 */ /* 0x000fea0003800000 */
[----:B------:R0:W5:Y:S02]  /*5cb0*/  LDG.E.LTC128B R177, desc[UR36][R4.64+0xa4] ;  /* 0x0000a42404b17981 */ /* 0x000164000c1e1920 */
.L_x_199:
[----:B------:R-:W-:Y:S05]  /*5cc0*/  BSYNC B1 ;  /* 0x0000000000017941 */ /* 0x000fea0003800000 */
.L_x_198:
[----:B-----5:R-:W-:Y:S01]  /*5cd0*/  FMUL R12, R177, R156 ;  /* 0x0000009cb10c7220 */ /* 0x020fe20000400000 */
[----:B------:R-:W-:Y:S01]  /*5ce0*/  ISETP.GT.AND P3, PT, R0, 0x28, P1 ;  /* 0x000000280000780c */ /* 0x000fe20000f64270 */
[----:B------:R-:W-:Y:S02]  /*5cf0*/  BSSY B1, `(.L_x_200) ;  /* 0x0000005000017945 */ /* 0x000fe40003800000 */
[----:B------:R-:W-:-:S05]  /*5d00*/  FFMA R45, R45, R155, R12 ;  /* 0x0000009b2d2d7223 */ /* 0x000fca000000000c */
[----:B------:R0:W-:Y:S05]  /*5d10*/  @P2 STG.E desc[UR36][R6.64+0xa4], R45 ;  /* 0x0000a42d06002986 */ /* 0x0001ea000c101924 */
[----:B------:R-:W-:Y:S05]  /*5d20*/  @!P3 BRA `(.L_x_201) ;  /* 0x000000000004b947 */ /* 0x000fea0003800000 */
[----:B------:R0:W5:Y:S02]  /*5d30*/  LDG.E.LTC128B R177, desc[UR36][R10.64+0xa0] ;  /* 0x0000a0240ab17981 */ /* 0x000164000c1e1920 */
.L_x_201:
[----:B------:R-:W-:Y:S05]  /*5d40*/  BSYNC B1 ;  /* 0x0000000000017941 */ /* 0x000fea0003800000 */
.L_x_200:
[----:B0----5:R-:W-:Y:S01]  /*5d50*/  FMUL R3, R177, R156 ;  /* 0x0000009cb1037220 */ /* 0x021fe20000400000 */
[----:B------:R-:W-:Y:S01]  /*5d60*/  ISETP.GT.AND P2, PT, R0, 0x29, P1 ;  /* 0x000000290000780c */ /* 0x000fe20000f44270 */
[----:B------:R-:W-:Y:S02]  /*5d70*/  BSSY B1, `(.L_x_202) ;  /* 0x0000005000017945 */ /* 0x000fe40003800000 */
[----:B------:R-:W-:-:S05]  /*5d80*/  FFMA R3, R46, R155, R3 ;  /* 0x0000009b2e037223 */ /* 0x000fca0000000003 */
[----:B------:R0:W-:Y:S05]  /*5d90*/  @P3 STG.E desc[UR36][R8.64+0xa0], R3 ;  /* 0x0000a00308003986 */ /* 0x0001ea000c101924 */
[----:B------:R-:W-:Y:S05]  /*5da0*/  @!P2 BRA `(.L_x_203) ;  /* 0x000000000004a947 */ /* 0x000fea0003800000 */
[----:B------:R0:W5:Y:S02]  /*5db0*/  LDG.E.LTC128B R177, desc[UR36][R10.64+0xa4] ;  /* 0x0000a4240ab17981 */ /* 0x000164000c1e1920 */
.L_x_203:
[----:B------:R-:W-:Y:S05]  /*5dc0*/  BSYNC B1 ;  /* 0x0000000000017941 */ /* 0x000fea0003800000 */
.L_x_202:
[----:B-----5:R-:W-:Y:S01]  /*5dd0*/  FMUL R12, R177, R156 ;  /* 0x0000009cb10c7220 */ /* 0x020fe20000400000 */
[----:B------:R-:W-:Y:S01]  /*5de0*/  ISETP.GT.AND P3, PT, R0, 0x30, P0 ;  /* 0x000000300000780c */ /* 0x000fe20000764270 */
[----:B------:R-:W-:Y:S02]  /*5df0*/  BSSY B1, `(.L_x_204) ;  /* 0x0000005000017945 */ /* 0x000fe40003800000 */
[----:B------:R-:W-:-:S05]  /*5e00*/  FFMA R47, R47, R155, R12 ;  /* 0x0000009b2f2f7223 */ /* 0x000fca000000000c */
[----:B------:R0:W-:Y:S05]  /*5e10*/  @P2 STG.E desc[UR36][R8.64+0xa4], R47 ;  /* 0x0000a42f08002986 */ /* 0x0001ea000c101924 */
[----:B------:R-:W-:Y:S05]  /*5e20*/  @!P3 BRA `(.L_x_205) ;  /* 0x000000000004b947 */ /* 0x000fea0003800000 */
[----:B------:R0:W5:Y:S02]  /*5e30*/  LDG.E.LTC128B R177, desc[UR36][R4.64+0xc0] ;  /* 0x0000c02404b17981 */ /* 0x000164000c1e1920 */
.L_x_205:
[----:B------:R-:W-:Y:S05]  /*5e40*/  BSYNC B1 ;  /* 0x0000000000017941 */ /* 0x000fea0003800000 */
.L_x_204:
[----:B0----5:R-:W-:Y:S01]  /*5e50*/  FMUL R3, R177, R156 ;  /* 0x0000009cb1037220 */ /* 0x021fe20000400000 */
[----:B------:R-:W-:Y:S01]  /*5e60*/  ISETP.GT.AND P2, PT, R0, 0x31, P0 ;  /* 0x000000310000780c */ /* 0x000fe20000744270 */
[----:B------:R-:W-:Y:S02]  /*5e70*/  BSSY B1, `(.L_x_206) ;  /* 0x0000005000017945 */ /* 0x000fe40003800000 */
[----:B------:R-:W-:-:S05]  /*5e80*/  FFMA R3, R48, R155, R3 ;  /* 0x0000009b30037223 */ /* 0x000fca0000000003 */
[----:B------:R0:W-:Y:S05]  /*5e90*/  @P3 STG.E desc[UR36][R6.64+0xc0], R3 ;  /* 0x0000c00306003986 */ /* 0x0001ea000c101924 */
[----:B------:R-:W-:Y:S05]  /*5ea0*/  @!P2 BRA `(.L_x_207) ;  /* 0x000000000004a947 */ /* 0x000fea0003800000 */
[----:B------:R0:W5:Y:S02]  /*5eb0*/  LDG.E.LTC128B R177, desc[UR36][R4.64+0xc4] ;  /* 0x0000c42404b17981 */ /* 0x000164000c1e1920 */
.L_x_207:
[----:B------:R-:W-:Y:S05]  /*5ec0*/  BSYNC B1 ;  /* 0x0000000000017941 */ /* 0x000fea0003800000 */
.L_x_206:
[----:B-----5:R-:W-:Y:S01]  /*5ed0*/  FMUL R12, R177, R156 ;  /* 0x0000009cb10c7220 */ /* 0x020fe20000400000 */
[----:B------:R-:W-:Y:S01]  /*5ee0*/  ISETP.GT.AND P3, PT, R0, 0x30, P1 ;  /* 0x000000300000780c */ /* 0x000fe20000f64270 */
[----:B------:R-:W-:Y:S02]  /*5ef0*/  BSSY B1, `(.L_x_208) ;  /* 0x0000005000017945 */ /* 0x000fe40003800000 */
[----:B------:R-:W-:-:S05]  /*5f00*/  FFMA R49, R49, R155, R12 ;  /* 0x0000009b31317223 */ /* 0x000fca000000000c */
[----:B------:R0:W-:Y:S05]  /*5f10*/  @P2 STG.E desc[UR36][R6.64+0xc4], R49 ;  /* 0x0000c43106002986 */ /* 0x0001ea000c101924 */
[----:B------:R-:W-:Y:S05]  /*5f20*/  @!P3 BRA `(.L_x_209) ;  /* 0x000000000004b947 */ /* 0x000fea0003800000 */
[----:B------:R0:W5:Y:S02]  /*5f30*/  LDG.E.LTC128B R177, desc[UR36][R10.64+0xc0] ;  /* 0x0000c0240ab17981 */ /* 0x000164000c1e1920 */
.L_x_209:
[----:B------:R-:W-:Y:S05]  /*5f40*/  BSYNC B1 ;  /* 0x0000000000017941 */ /* 0x000fea0003800000 */
.L_x_208:
[----:B0----5:R-:W-:Y:S01]  /*5f50*/  FMUL R3, R177, R156 ;  /* 0x0000009cb1037220 */ /* 0x021fe20000400000 */
[----:B------:R-:W-:Y:S01]  /*5f60*/  ISETP.GT.AND P2, PT, R0, 0x31, P1 ;  /* 0x000000310000780c */ /* 0x000fe20000f44270 */
[----:B------:R-:W-:Y:S02]  /*5f70*/  BSSY B1, `(.L_x_210) ;  /* 0x0000005000017945 */ /* 0x000fe40003800000 */
[----:B------:R-:W-:-:S05]  /*5f80*/  FFMA R3, R50, R155, R3 ;  /* 0x0000009b32037223 */ /* 0x000fca0000000003 */
[----:B------:R0:W-:Y:S05]  /*5f90*/  @P3 STG.E desc[UR36][R8.64+0xc0], R3 ;  /* 0x0000c00308003986 */ /* 0x0001ea000c101924 */
[----:B------:R-:W-:Y:S05]  /*5fa0*/  @!P2 BRA `(.L_x_211) ;  /* 0x000000000004a947 */ /* 0x000fea0003800000 */
[----:B------:R0:W5:Y:S02]  /*5fb0*/  LDG.E.LTC128B R177, desc[UR36][R10.64+0xc4] ;  /* 0x0000c4240ab17981 */ /* 0x000164000c1e1920 */
.L_x_211:
[----:B------:R-:W-:Y:S05]  /*5fc0*/  BSYNC B1 ;  /* 0x0000000000017941 */ /* 0x000fea0003800000 */
.L_x_210:
[----:B-----5:R-:W-:Y:S01]  /*5fd0*/  FMUL R12, R177, R156 ;  /* 0x0000009cb10c7220 */ /* 0x020fe20000400000 */
[----:B------:R-:W-:Y:S01]  /*5fe0*/  ISETP.GT.AND P3, PT, R0, 0x38, P0 ;  /* 0x000000380000780c */ /* 0x000fe20000764270 */
[----:B------:R-:W-:Y:S02]  /*5ff0*/  BSSY B1, `(.L_x_212) ;  /* 0x0000005000017945 */ /* 0x000fe40003800000 */
[----:B------:R-:W-:-:S05]  /*6000*/  FFMA R51, R51, R155, R12 ;  /* 0x0000009b33337223 */ /* 0x000fca000000000c */
[----:B------:R0:W-:Y:S05]  /*6010*/  @P2 STG.E desc[UR36][R8.64+0xc4], R51 ;  /* 0x0000c43308002986 */ /* 0x0001ea000c101924 */
[----:B------:R-:W-:Y:S05]  /*6020*/  @!P3 BRA `(.L_x_213) ;  /* 0x000000000004b947 */ /* 0x000fea0003800000 */
[----:B------:R0:W5:Y:S02]  /*6030*/  LDG.E.LTC128B R177, desc[UR36][R4.64+0xe0] ;  /* 0x0000e02404b17981 */ /* 0x000164000c1e1920 */
.L_x_213:
[----:B------:R-:W-:Y:S05]  /*6040*/  BSYNC B1 ;  /* 0x0000000000017941 */ /* 0x000fea0003800000 */
.L_x_212:
[----:B0----5:R-:W-:Y:S01]  /*6050*/  FMUL R3, R177, R156 ;  /* 0x0000009cb1037220 */ /* 0x021fe20000400000 */
[----:B------:R-:W-:Y:S01]  /*6060*/  ISETP.GT.AND P2, PT, R0, 0x39, P0 ;  /* 0x000000390000780c */ /* 0x000fe20000744270 */
[----:B------:R-:W-:Y:S02]  /*6070*/  BSSY B1, `(.L_x_214) ;  /* 0x0000005000017945 */ /* 0x000fe40003800000 */
[----:B------:R-:W-:-:S05]  /*6080*/  FFMA R3, R52, R155, R3 ;  /* 0x0000009b34037223 */ /* 0x000fca0000000003 */
[----:B------:R0:W-:Y:S05]  /*6090*/  @P3 STG.E desc[UR36][R6.64+0xe0], R3 ;  /* 0x0000e00306003986 */ /* 0x0001ea000c101924 */
[----:B------:R-:W-:Y:S05]  /*60a0*/  @!P2 BRA `(.L_x_215) ;  /* 0x000000000004a947 */ /* 0x000fea0003800000 */
[----:B------:R0:W5:Y:S02]  /*60b0*/  LDG.E.LTC128B R177, desc[UR36][R4.64+0xe4] ;  /* 0x0000e42404b17981 */ /* 0x000164000c1e1920 */
.L_x_215:
[----:B------:R-:W-:Y:S05]  /*60c0*/  BSYNC B1 ;  /* 0x0000000000017941 */ /* 0x000fea0003800000 */
.L_x_214:
[----:B-----5:R-:W-:Y:S01]  /*60d0*/  FMUL R12, R177, R156 ;  /* 0x0000009cb10c7220 */ /* 0x020fe20000400000 */
[----:B------:R-:W-:Y:S01]  /*60e0*/  ISETP.GT.AND P3, PT, R0, 0x38, P1 ;  /* 0x000000380000780c */ /* 0x000fe20000f64270 */
[----:B------:R-:W-:Y:S02]  /*60f0*/  BSSY B1, `(.L_x_216) ;  /* 0x0000005000017945 */ /* 0x000fe40003800000 */
[----:B------:R-:W-:-:S05]  /*6100*/  FFMA R53, R53, R155, R12 ;  /* 0x0000009b35357223 */ /* 0x000fca000000000c */
[----:B------:R0:W-:Y:S05]  /*6110*/  @P2 STG.E desc[UR36][R6.64+0xe4], R53 ;  /* 0x0000e43506002986 */ /* 0x0001ea000c101924 */
[----:B------:R-:W-:Y:S05]  /*6120*/  @!P3 BRA `(.L_x_217) ;  /* 0x000000000004b947 */ /* 0x000fea0003800000 */
[----:B------:R0:W5:Y:S02]  /*6130*/  LDG.E.LTC128B R177, desc[UR36][R10.64+0xe0] ;  /* 0x0000e0240ab17981 */ /* 0x000164000c1e1920 */
.L_x_217:
[----:B------:R-:W-:Y:S05]  /*6140*/  BSYNC B1 ;  /* 0x0000000000017941 */ /* 0x000fea0003800000 */
.L_x_216:
[----:B0----5:R-:W-:Y:S01]  /*6150*/  FMUL R3, R177, R156 ;  /* 0x0000009cb1037220 */ /* 0x021fe20000400000 */
[----:B------:R-:W-:Y:S01]  /*6160*/  ISETP.GT.AND P2, PT, R0, 0x39, P1 ;  /* 0x000000390000780c */ /* 0x000fe20000f44270 */
[----:B------:R-:W-:Y:S02]  /*6170*/  BSSY B1, `(.L_x_218) ;  /* 0x0000005000017945 */ /* 0x000fe40003800000 */
[----:B------:R-:W-:-:S05]  /*6180*/  FFMA R3, R54, R155, R3 ;  /* 0x0000009b36037223 */ /* 0x000fca0000000003 */
[----:B------:R0:W-:Y:S05]  /*6190*/  @P3 STG.E desc[UR36][R8.64+0xe0], R3 ;  /* 0x0000e00308003986 */ /* 0x0001ea000c101924 */
[----:B------:R-:W-:Y:S05]  /*61a0*/  @!P2 BRA `(.L_x_219) ;  /* 0x000000000004a947 */ /* 0x000fea0003800000 */
[----:B------:R0:W5:Y:S02]  /*61b0*/  LDG.E.LTC128B R177, desc[UR36][R10.64+0xe4] ;  /* 0x0000e4240ab17981 */ /* 0x000164000c1e1920 */
.L_x_219:
[----:B------:R-:W-:Y:S05]  /*61c0*/  BSYNC B1 ;  /* 0x0000000000017941 */ /* 0x000fea0003800000 */
.L_x_218:
[----:B-----5:R-:W-:Y:S01]  /*61d0*/  FMUL R12, R177, R156 ;  /* 0x0000009cb10c7220 */ /* 0x020fe20000400000 */
[----:B------:R-:W-:Y:S01]  /*61e0*/  ISETP.GT.AND P3, PT, R0, 0x40, P0 ;  /* 0x000000400000780c */ /* 0x000fe20000764270 */
[----:B------:R-:W-:Y:S02]  /*61f0*/  BSSY B1, `(.L_x_220) ;  /* 0x0000005000017945 */ /* 0x000fe40003800000 */
[----:B------:R-:W-:-:S05]  /*6200*/  FFMA R55, R55, R155, R12 ;  /* 0x0000009b37377223 */ /* 0x000fca000000000c */
[----:B------:R0:W-:Y:S05]  /*6210*/  @P2 STG.E desc[UR36][R8.64+0xe4], R55 ;  /* 0x0000e43708002986 */ /* 0x0001ea000c101924 */
[----:B------:R-:W-:Y:S05]  /*6220*/  @!P3 BRA `(.L_x_221) ;  /* 0x000000000004b947 */ /* 0x000fea0003800000 */
[----:B------:R0:W5:Y:S02]  /*6230*/  LDG.E.LTC128B R177, desc[UR36][R4.64+0x100] ;  /* 0x0001002404b17981 */ /* 0x000164000c1e1920 */
.L_x_221:
[----:B------:R-:W-:Y:S05]  /*6240*/  BSYNC B1 ;  /* 0x0000000000017941 */ /* 0x000fea0003800000 */
.L_x_220:
[----:B0----5:R-:W-:Y:S01]  /*6250*/  FMUL R3, R177, R156 ;  /* 0x0000009cb1037220 */ /* 0x021fe20000400000 */
[----:B------:R-:W-:Y:S01]  /*6260*/  ISETP.GT.AND P2, PT, R0, 0x41, P0 ;  /* 0x000000410000780c */ /* 0x000fe20000744270 */
[----:B------:R-:W-:Y:S02]  /*6270*/  BSSY B1, `(.L_x_222) ;  /* 0x0000005000017945 */ /* 0x000fe40003800000 */
[----:B------:R-:W-:-:S05]  /*6280*/  FFMA R3, R56, R155, R3 ;  /* 0x0000009b38037223 */ /* 0x000fca0000000003 */
[----:B------:R0:W-:Y:S05]  /*6290*/  @P3 STG.E desc[UR36][R6.64+0x100], R3 ;  /* 0x0001000306003986 */ /* 0x0001ea000c101924 */
[----:B------:R-:W-:Y:S05]  /*62a0*/  @!P2 BRA `(.L_x_223) ;  /* 0x000000000004a947 */ /* 0x000fea0003800000 */
[----:B------:R0:W5:Y:S02]  /*62b0*/  LDG.E.LTC128B R177, desc[UR36][R4.64+0x104] ;  /* 0x0001042404b17981 */ /* 0x000164000c1e1920 */
.L_x_223:
[----:B------:R-:W-:Y:S05]  /*62c0*/  BSYNC B1 ;  /* 0x0000000000017941 */ /* 0x000fea0003800000 */
.L_x_222:
[----:B-----5:R-:W-:Y:S01]  /*62d0*/  FMUL R12, R177, R156 ;  /* 0x0000009cb10c7220 */ /* 0x020fe20000400000 */
[----:B------:R-:W-:Y:S01]  /*62e0*/  ISETP.GT.AND P3, PT, R0, 0x40, P1 ;  /* 0x000000400000780c */ /* 0x000fe20000f64270 */
[----:B------:R-:W-:Y:S02]  /*62f0*/  BSSY B1, `(.L_x_224) ;  /* 0x0000005000017945 */ /* 0x000fe40003800000 */
[----:B------:R-:W-:-:S05]  /*6300*/  FFMA R57, R57, R155, R12 ;  /* 0x0000009b39397223 */ /* 0x000fca000000000c */
[----:B------:R0:W-:Y:S05]  /*6310*/  @P2 STG.E desc[UR36][R6.64+0x104], R57 ;  /* 0x0001043906002986 */ /* 0x0001ea000c101924 */
[----:B------:R-:W-:Y:S05]  /*6320*/  @!P3 BRA `(.L_x_225) ;  /* 0x000000000004b947 */ /* 0x000fea0003800000 */
[----:B------:R0:W5:Y:S02]  /*6330*/  LDG.E.LTC128B R177, desc[UR36][R10.64+0x100] ;  /* 0x000100240ab17981 */ /* 0x000164000c1e1920 */
.L_x_225:
[----:B------:R-:W-:Y:S05]  /*6340*/  BSYNC B1 ;  /* 0x0000000000017941 */ /* 0x000fea0003800000 */
.L_x_224:
[----:B0----5:R-:W-:Y:S01]  /*6350*/  FMUL R3, R177, R156 ;  /* 0x0000009cb1037220 */ /* 0x021fe20000400000 */
[----:B------:R-:W-:Y:S01]  /*6360*/  ISETP.GT.AND P2, PT, R0, 0x41, P1 ;  /* 0x000000410000780c */ /* 0x000fe20000f44270 */
[----:B------:R-:W-:Y:S02]  /*6370*/  BSSY B1, `(.L_x_226) ;  /* 0x0000005000017945 */ /* 0x000fe40003800000 */
[----:B------:R-:W-:-:S05]  /*6380*/  FFMA R3, R58, R155, R3 ;  /* 0x0000009b3a037223 */ /* 0x000fca0000000003 */
[----:B------:R0:W-:Y:S05]  /*6390*/  @P3 STG.E desc[UR36][R8.64+0x100], R3 ;  /* 0x0001000308003986 */ /* 0x0001ea000c101924 */
[----:B------:R-:W-:Y:S05]  /*63a0*/  @!P2 BRA `(.L_x_227) ;  /* 0x000000000004a947 */ /* 0x000fea0003800000 */
[----:B------:R0:W5:Y:S02]  /*63b0*/  LDG.E.LTC128B R177, desc[UR36][R10.64+0x104] ;  /* 0x000104240ab17981 */ /* 0x000164000c1e1920 */
.L_x_227:
[----:B------:R-:W-:Y:S05]  /*63c0*/  BSYNC B1 ;  /* 0x0000000000017941 */ /* 0x000fea0003800000 */
.L_x_226:
[----:B-----5:R-:W-:Y:S01]  /*63d0*/  FMUL R12, R177, R156 ;  /* 0x0000009cb10c7220 */ /* 0x020fe20000400000 */
[----:B------:R-:W-:Y:S01]  /*63e0*/  ISETP.GT.AND P3, PT, R0, 0x48, P0 ;  /* 0x000000480000780c */ /* 0x000fe20000764270 */
[----:B------:R-:W-:Y:S02]  /*63f0*/  BSSY B1, `(.L_x_228) ;  /* 0x0000005000017945 */ /* 0x000fe40003800000 */
[----:B------:R-:W-:-:S05]  /*6400*/  FFMA R59, R59, R155, R12 ;  /* 0x0000009b3b3b7223 */ /* 0x000fca000000000c */
[----:B------:R0:W-:Y:S05]  /*6410*/  @P2 STG.E desc[UR36][R8.64+0x104], R59 ;  /* 0x0001043b08002986 */ /* 0x0001ea000c101924 */
[----:B------:R-:W-:Y:S05]  /*6420*/  @!P3 BRA `(.L_x_229) ;  /* 0x000000000004b947 */ /* 0x000fea0003800000 */
[----:B------:R0:W5:Y:S02]  /*6430*/  LDG.E.LTC128B R177, desc[UR36][R4.64+0x120] ;  /* 0x0001202404b17981 */ /* 0x000164000c1e1920 */
.L_x_229:
[----:B------:R-:W-:Y:S05]  /*6440*/  BSYNC B1 ;  /* 0x0000000000017941 */ /* 0x000fea0003800000 */
.L_x_228:
[----:B0----5:R-:W-:Y:S01]  /*6450*/  FMUL R3, R177, R156 ;  /* 0x0000009cb1037220 */ /* 0x021fe20000400000 */
[----:B------:R-:W-:Y:S01]  /*6460*/  ISETP.GT.AND P2, PT, R0, 0x49, P0 ;  /* 0x000000490000780c */ /* 0x000fe20000744270 */
[----:B------:R-:W-:Y:S02]  /*6470*/  BSSY B1, `(.L_x_230) ;  /* 0x0000005000017945 */ /* 0x000fe40003800000 */
[----:B------:R-:W-:-:S05]  /*6480*/  FFMA R3, R60, R155, R3 ;  /* 0x0000009b3c037223 */ /* 0x000fca0000000003 */
[----:B------:R0:W-:Y:S05]  /*6490*/  @P3 STG.E desc[UR36][R6.64+0x120], R3 ;  /* 0x0001200306003986 */ /* 0x0001ea000c101924 */
[----:B------:R-:W-:Y:S05]  /*64a0*/  @!P2 BRA `(.L_x_231) ;  /* 0x000000000004a947 */ /* 0x000fea0003800000 */
[----:B------:R0:W5:Y:S02]  /*64b0*/  LDG.E.LTC128B R177, desc[UR36][R4.64+0x124] ;  /* 0x0001242404b17981 */ /* 0x000164000c1e1920 */
.L_x_231:
[----:B------:R-:W-:Y:S05]  /*64c0*/  BSYNC B1 ;  /* 0x0000000000017941 */ /* 0x000fea0003800000 */
.L_x_230:
[----:B-----5:R-:W-:Y:S01]  /*64d0*/  FMUL R12, R177, R156 ;  /* 0x0000009cb10c7220 */ /* 0x020fe20000400000 */
[----:B------:R-:W-:Y:S01]  /*64e0*/  ISETP.GT.AND P3, PT, R0, 0x48, P1 ;  /* 0x000000480000780c */ /* 0x000fe20000f64270 */
[----:B------:R-:W-:Y:S02]  /*64f0*/  BSSY B1, `(.L_x_232) ;  /* 0x0000005000017945 */ /* 0x000fe40003800000 */
[----:B------:R-:W-:-:S05]  /*6500*/  FFMA R61, R61, R155, R12 ;  /* 0x0000009b3d3d7223 */ /* 0x000fca000000000c */
[----:B------:R0:W-:Y:S05]  /*6510*/  @P2 STG.E desc[UR36][R6.64+0x124], R61 ;  /* 0x0001243d06002986 */ /* 0x0001ea000c101924 */
[----:B------:R-:W-:Y:S05]  /*6520*/  @!P3 BRA `(.L_x_233) ;  /* 0x000000000004b947 */ /* 0x000fea0003800000 */
[----:B------:R0:W5:Y:S02]  /*6530*/  LDG.E.LTC128B R177, desc[UR36][R10.64+0x120] ;  /* 0x000120240ab17981 */ /* 0x000164000c1e1920 */
.L_x_233:
[----:B------:R-:W-:Y:S05]  /*6540*/  BSYNC B1 ;  /* 0x0000000000017941 */ /* 0x000fea0003800000 */
.L_x_232:
[----:B0----5:R-:W-:Y:S01]  /*6550*/  FMUL R3, R177, R156 ;  /* 0x0000009cb1037220 */ /* 0x021fe20000400000 */
[----:B------:R-:W-:Y:S01]  /*6560*/  ISETP.GT.AND P2, PT, R0, 0x49, P1 ;  /* 0x000000490000780c */ /* 0x000fe20000f44270 */
[----:B------:R-:W-:Y:S02]  /*6570*/  BSSY B1, `(.L_x_234) ;  /* 0x0000005000017945 */ /* 0x000fe40003800000 */
[----:B------:R-:W-:-:S05]  /*6580*/  FFMA R3, R62, R155, R3 ;  /* 0x0000009b3e037223 */ /* 0x000fca0000000003 */
[----:B------:R0:W-:Y:S05]  /*6590*/  @P3 STG.E desc[UR36][R8.64+0x120], R3 ;  /* 0x0001200308003986 */ /* 0x0001ea000c101924 */
[----:B------:R-:W-:Y:S05]  /*65a0*/  @!P2 BRA `(.L_x_235) ;  /* 0x000000000004a947 */ /* 0x000fea0003800000 */
[----:B------:R0:W5:Y:S02]  /*65b0*/  LDG.E.LTC128B R177, desc[UR36][R10.64+0x124] ;  /* 0x000124240ab17981 */ /* 0x000164000c1e1920 */
.L_x_235:
[----:B------:R-:W-:Y:S05]  /*65c0*/  BSYNC B1 ;  /* 0x0000000000017941 */ /* 0x000fea0003800000 */
.L_x_234:
[----:B-----5:R-:W-:Y:S01]  /*65d0*/  FMUL R12, R177, R156 ;  /* 0x0000009cb10c7220 */ /* 0x020fe20000400000 */
[----:B------:R-:W-:Y:S01]  /*65e0*/  ISETP.GT.AND P3, PT, R0, 0x50, P0 ;  /* 0x000000500000780c */ /* 0x000fe20000764270 */
[----:B------:R-:W-:Y:S02]  /*65f0*/  BSSY B1, `(.L_x_236) ;  /* 0x0000005000017945 */ /* 0x000fe40003800000 */
[----:B------:R-:W-:-:S05]  /*6600*/  FFMA R63, R63, R155, R12 ;  /* 0x0000009b3f3f7223 */ /* 0x000fca000000000c */
[----:B------:R0:W-:Y:S05]  /*6610*/  @P2 STG.E desc[UR36][R8.64+0x124], R63 ;  /* 0x0001243f08002986 */ /* 0x0001ea000c101924 */
[----:B------:R-:W-:Y:S05]  /*6620*/  @!P3 BRA `(.L_x_237) ;  /* 0x000000000004b947 */ /* 0x000fea0003800000 */
[----:B------:R0:W5:Y:S02]  /*6630*/  LDG.E.LTC128B R177, desc[UR36][R4.64+0x140] ;  /* 0x0001402404b17981 */ /* 0x000164000c1e1920 */
.L_x_237:
[----:B------:R-:W-:Y:S05]  /*6640*/  BSYNC B1 ;  /* 0x0000000000017941 */ /* 0x000fea0003800000 */
.L_x_236:
[----:B0----5:R-:W-:Y:S01]  /*6650*/  FMUL R3, R177, R156 ;  /* 0x0000009cb1037220 */ /* 0x021fe20000400000 */
[----:B------:R-:W-:Y:S01]  /*6660*/  ISETP.GT.AND P2, PT, R0, 0x51, P0 ;  /* 0x000000510000780c */ /* 0x000fe20000744270 */
[----:B------:R-:W-:Y:S02]  /*6670*/  BSSY B1, `(.L_x_238) ;  /* 0x0000005000017945 */ /* 0x000fe40003800000 */
[----:B------:R-:W-:-:S05]  /*6680*/  FFMA R3, R64, R155, R3 ;  /* 0x0000009b40037223 */ /* 0x000fca0000000003 */
[----:B------:R0:W-:Y:S05]  /*6690*/  @P3 STG.E desc[UR36][R6.64+0x140], R3 ;  /* 0x0001400306003986 */ /* 0x0001ea000c101924 */
[----:B------:R-:W-:Y:S05]  /*66a0*/  @!P2 BRA `(.L_x_239) ;  /* 0x000000000004a947 */ /* 0x000fea0003800000 */
[----:B------:R0:W5:Y:S02]  /*66b0*/  LDG.E.LTC128B R177, desc[UR36][R4.64+0x144] ;  /* 0x0001442404b17981 */ /* 0x000164000c1e1920 */
.L_x_239:
[----:B------:R-:W-:Y:S05]  /*66c0*/  BSYNC B1 ;  /* 0x0000000000017941 */ /* 0x000fea0003800000 */
.L_x_238:
[----:B-----5:R-:W-:Y:S01]  /*66d0*/  FMUL R12, R177, R156 ;  /* 0x0000009cb10c7220 */ /* 0x020fe20000400000 */
[----:B------:R-:W-:Y:S01]  /*66e0*/  ISETP.GT.AND P3, PT, R0, 0x50, P1 ;  /* 0x000000500000780c */ /* 0x000fe20000f64270 */
[----:B------:R-:W-:Y:S02]  /*66f0*/  BSSY B1, `(.L_x_240) ;  /* 0x0000005000017945 */ /* 0x000fe40003800000 */
[----:B------:R-:W-:-:S05]  /*6700*/  FFMA R65, R65, R155, R12 ;  /* 0x0000009b41417223 */ /* 0x000fca000000000c */
[----:B------:R0:W-:Y:S05]  /*6710*/  @P2 STG.E desc[UR36][R6.64+0x144], R65 ;  /* 0x0001444106002986 */ /* 0x0001ea000c101924 */
[----:B------:R-:W-:Y:S05]  /*6720*/  @!P3 BRA `(.L_x_241) ;  /* 0x000000000004b947 */ /* 0x000fea0003800000 */
[----:B------:R0:W5:Y:S02]  /*6730*/  LDG.E.LTC128B R177, desc[UR36][R10.64+0x140] ;  /* 0x000140240ab17981 */ /* 0x000164000c1e1920 */
.L_x_241:
[----:B------:R-:W-:Y:S05]  /*6740*/  BSYNC B1 ;  /* 0x0000000000017941 */ /* 0x000fea0003800000 */
.L_x_240:
[----:B0----5:R-:W-:Y:S01]  /*6750*/  FMUL R3, R177, R156 ;  /* 0x0000009cb1037220 */ /* 0x021fe20000400000 */
[----:B------:R-:W-:Y:S01]  /*6760*/  ISETP.GT.AND P2, PT, R0, 0x51, P1 ;  /* 0x000000510000780c */ /* 0x000fe20000f44270 */
[----:B------:R-:W-:Y:S02]  /*6770*/  BSSY B1, `(.L_x_242) ;  /* 0x0000005000017945 */ /* 0x000fe40003800000 */
[----:B------:R-:W-:-:S05]  /*6780*/  FFMA R3, R66, R155, R3 ;  /* 0x0000009b42037223 */ /* 0x000fca0000000003 */
[----:B------:R0:W-:Y:S05]  /*6790*/  @P3 STG.E desc[UR36][R8.64+0x140], R3 ;  /* 0x0001400308003986 */ /* 0x0001ea000c101924 */
[----:B------:R-:W-:Y:S05]  /*67a0*/  @!P2 BRA `(.L_x_243) ;  /* 0x000000000004a947 */ /* 0x000fea0003800000 */
[----:B------:R0:W5:Y:S02]  /*67b0*/  LDG.E.LTC128B R177, desc[UR36][R10.64+0x144] ;  /* 0x000144240ab17981 */ /* 0x000164000c1e1920 */
.L_x_243:
[----:B------:R-:W-:Y:S05]  /*67c0*/  BSYNC B1 ;  /* 0x0000000000017941 */ /* 0x000fea0003800000 */
.L_x_242:
[----:B-----5:R-:W-:Y:S01]  /*67d0*/  FMUL R12, R177, R156 ;  /* 0x0000009cb10c7220 */ /* 0x020fe20000400000 */
[----:B------:R-:W-:Y:S01]  /*67e0*/  ISETP.GT.AND P3, PT, R0, 0x58, P0 ;  /* 0x000000580000780c */ /* 0x000fe20000764270 */
[----:B------:R-:W-:Y:S02]  /*67f0*/  BSSY B1, `(.L_x_244) ;  /* 0x0000005000017945 */ /* 0x000fe40003800000 */
[----:B------:R-:W-:-:S05]  /*6800*/  FFMA R67, R67, R155, R12 ;  /* 0x0000009b43437223 */ /* 0x000fca000000000c */
[----:B------:R0:W-:Y:S05]  /*6810*/  @P2 STG.E desc[UR36][R8.64+0x144], R67 ;  /* 0x0001444308002986 */ /* 0x0001ea000c101924 */
[----:B------:R-:W-:Y:S05]  /*6820*/  @!P3 BRA `(.L_x_245) ;  /* 0x000000000004b947 */ /* 0x000fea0003800000 */
[----:B------:R0:W5:Y:S02]  /*6830*/  LDG.E.LTC128B R177, desc[UR36][R4.64+0x160] ;  /* 0x0001602404b17981 */ /* 0x000164000c1e1920 */
.L_x_245:
[----:B------:R-:W-:Y:S05]  /*6840*/  BSYNC B1 ;  /* 0x0000000000017941 */ /* 0x000fea0003800000 */
.L_x_244:
[----:B0----5:R-:W-:Y:S01]  /*6850*/  FMUL R3, R177, R156 ;  /* 0x0000009cb1037220 */ /* 0x021fe20000400000 */
[----:B------:R-:W-:Y:S01]  /*6860*/  ISETP.GT.AND P2, PT, R0, 0x59, P0 ;  /* 0x000000590000780c */ /* 0x000fe20000744270 */
[----:B------:R-:W-:Y:S02]  /*6870*/  BSSY B1, `(.L_x_246) ;  /* 0x0000005000017945 */ /* 0x000fe40003800000 */
[----:B------:R-:W-:-:S05]  /*6880*/  FFMA R3, R68, R155, R3 ;  /* 0x0000009b44037223 */ /* 0x000fca0000000003 */
[----:B------:R0:W-:Y:S05]  /*6890*/  @P3 STG.E desc[UR36][R6.64+0x160], R3 ;  /* 0x0001600306003986 */ /* 0x0001ea000c101924 */
[----:B------:R-:W-:Y:S05]  /*68a0*/  @!P2 BRA `(.L_x_247) ;  /* 0x000000000004a947 */ /* 0x000fea0003800000 */
[----:B------:R0:W5:Y:S02]  /*68b0*/  LDG.E.LTC128B R177, desc[UR36][R4.64+0x164] ;  /* 0x0001642404b17981 */ /* 0x000164000c1e1920 */
.L_x_247:
[----:B------:R-:W-:Y:S05]  /*68c0*/  BSYNC B1 ;  /* 0x0000000000017941 */ /* 0x000fea0003800000 */
.L_x_246:
[----:B-----5:R-:W-:Y:S01]  /*68d0*/  FMUL R12, R177, R156 ;  /* 0x0000009cb10c7220 */ /* 0x020fe20000400000 */
[----:B------:R-:W-:Y:S01]  /*68e0*/  ISETP.GT.AND P3, PT, R0, 0x58, P1 ;  /* 0x000000580000780c */ /* 0x000fe20000f64270 */
[----:B------:R-:W-:Y:S02]  /*68f0*/  BSSY B1, `(.L_x_248) ;  /* 0x0000005000017945 */ /* 0x000fe40003800000 */
[----:B------:R-:W-:-:S05]  /*6900*/  FFMA R69, R69, R155, R12 ;  /* 0x0000009b45457223 */ /* 0x000fca000000000c */
[----:B------:R0:W-:Y:S05]  /*6910*/  @P2 STG.E desc[UR36][R6.64+0x164], R69 ;  /* 0x0001644506002986 */ /* 0x0001ea000c101924 */
[----:B------:R-:W-:Y:S05]  /*6920*/  @!P3 BRA `(.L_x_249) ;  /* 0x000000000004b947 */ /* 0x000fea0003800000 */
[----:B------:R0:W5:Y:S02]  /*6930*/  LDG.E.LTC128B R177, desc[UR36][R10.64+0x160] ;  /* 0x000160240ab17981 */ /* 0x000164000c1e1920 */
.L_x_249:
[----:B------:R-:W-:Y:S05]  /*6940*/  BSYNC B1 ;  /* 0x0000000000017941 */ /* 0x000fea0003800000 */
.L_x_248:
[----:B0----5:R-:W-:Y:S01]  /*6950*/  FMUL R3, R177, R156 ;  /* 0x0000009cb1037220 */ /* 0x021fe20000400000 */
[----:B------:R-:W-:Y:S01]  /*6960*/  ISETP.GT.AND P2, PT, R0, 0x59, P1 ;  /* 0x000000590000780c */ /* 0x000fe20000f44270 */
[----:B------:R-:W-:Y:S02]  /*6970*/  BSSY B1, `(.L_x_250) ;  /* 0x0000005000017945 */ /* 0x000fe40003800000 */
[----:B------:R-:W-:-:S05]  /*6980*/  FFMA R3, R70, R155, R3 ;  /* 0x0000009b46037223 */ /* 0x000fca0000000003 */
[----:B------:R0:W-:Y:S05]  /*6990*/  @P3 STG.E desc[UR36][R8.64+0x160], R3 ;  /* 0x0001600308003986 */ /* 0x0001ea000c101924 */
[----:B------:R-:W-:Y:S05]  /*69a0*/  @!P2 BRA `(.L_x_251) ;  /* 0x000000000004a947 */ /* 0x000fea0003800000 */
[----:B------:R0:W5:Y:S02]  /*69b0*/  LDG.E.LTC128B R177, desc[UR36][R10.64+0x164] ;  /* 0x000164240ab17981 */ /* 0x000164000c1e1920 */
.L_x_251:
[----:B------:R-:W-:Y:S05]  /*69c0*/  BSYNC B1 ;  /* 0x0000000000017941 */ /* 0x000fea0003800000 */
.L_x_250:
[----:B-----5:R-:W-:Y:S01]  /*69d0*/  FMUL R12, R177, R156 ;  /* 0x0000009cb10c7220 */ /* 0x020fe20000400000 */
[----:B------:R-:W-:Y:S01]  /*69e0*/  ISETP.GT.AND P3, PT, R0, 0x60, P0 ;  /* 0x000000600000780c */ /* 0x000fe20000764270 */
[----:B------:R-:W-:Y:S02]  /*69f0*/  BSSY B1, `(.L_x_252) ;  /* 0x0000005000017945 */ /* 0x000fe40003800000 */
[----:B------:R-:W-:-:S05]  /*6a00*/  FFMA R71, R71, R155, R12 ;  /* 0x0000009b47477223 */ /* 0x000fca000000000c */
[----:B------:R0:W-:Y:S05]  /*6a10*/  @P2 STG.E desc[UR36][R8.64+0x164], R71 ;  /* 0x0001644708002986 */ /* 0x0001ea000c101924 */
[----:B------:R-:W-:Y:S05]  /*6a20*/  @!P3 BRA `(.L_x_253) ;  /* 0x000000000004b947 */ /* 0x000fea0003800000 */
[----:B------:R0:W5:Y:S02]  /*6a30*/  LDG.E.LTC128B R177, desc[UR36][R4.64+0x180] ;  /* 0x0001802404b17981 */ /* 0x000164000c1e1920 */
.L_x_253:
[----:B------:R-:W-:Y:S05]  /*6a40*/  BSYNC B1 ;  /* 0x0000000000017941 */ /* 0x000fea0003800000 */
.L_x_252:
[----:B0----5:R-:W-:Y:S01]  /*6a50*/  FMUL R3, R177, R156 ;  /* 0x0000009cb1037220 */ /* 0x021fe20000400000 */
[----:B------:R-:W-:Y:S01]  /*6a60*/  ISETP.GT.AND P2, PT, R0, 0x61, P0 ;  /* 0x000000610000780c */ /* 0x000fe20000744270 */
[----:B------:R-:W-:Y:S02]  /*6a70*/  BSSY B1, `(.L_x_254) ;  /* 0x0000005000017945 */ /* 0x000fe40003800000 */
[----:B------:R-:W-:-:S05]  /*6a80*/  FFMA R3, R72, R155, R3 ;  /* 0x0000009b48037223 */ /* 0x000fca0000000003 */
[----:B------:R0:W-:Y:S05]  /*6a90*/  @P3 STG.E desc[UR36][R6.64+0x180], R3 ;  /* 0x0001800306003986 */ /* 0x0001ea000c101924 */
[----:B------:R-:W-:Y:S05]  /*6aa0*/  @!P2 BRA `(.L_x_255) ;  /* 0x000000000004a947 */ /* 0x000fea0003800000 */
[----:B------:R0:W5:Y:S02]  /*6ab0*/  LDG.E.LTC128B R177, desc[UR36][R4.64+0x184] ;  /* 0x0001842404b17981 */ /* 0x000164000c1e1920 */
.L_x_255:
[----:B------:R-:W-:Y:S05]  /*6ac0*/  BSYNC B1 ;  /* 0x0000000000017941 */ /* 0x000fea0003800000 */
.L_x_254:
[----:B-----5:R-:W-:Y:S01]  /*6ad0*/  FMUL R12, R177, R156 ;  /* 0x0000009cb10c7220 */ /* 0x020fe20000400000 */
[----:B------:R-:W-:Y:S01]  /*6ae0*/  ISETP.GT.AND P3, PT, R0, 0x60, P1 ;  /* 0x000000600000780c */ /* 0x000fe20000f64270 */
[----:B------:R-:W-:Y:S02]  /*6af0*/  BSSY B1, `(.L_x_256) ;  /* 0x0000005000017945 */ /* 0x000fe40003800000 */
[----:B------:R-:W-:-:S05]  /*6b00*/  FFMA R73, R73, R155, R12 ;  /* 0x0000009b49497223 */ /* 0x000fca000000000c */
[----:B------:R0:W-:Y:S05]  /*6b10*/  @P2 STG.E desc[UR36][R6.64+0x184], R73 ;  /* 0x0001844906002986 */ /* 0x0001ea000c101924 */
[----:B------:R-:W-:Y:S05]  /*6b20*/  @!P3 BRA `(.L_x_257) ;  /* 0x000000000004b947 */ /* 0x000fea0003800000 */
[----:B------:R0:W5:Y:S02]  /*6b30*/  LDG.E.LTC128B R177, desc[UR36][R10.64+0x180] ;  /* 0x000180240ab17981 */ /* 0x000164000c1e1920 */
.L_x_257:
[----:B------:R-:W-:Y:S05]  /*6b40*/  BSYNC B1 ;  /* 0x0000000000017941 */ /* 0x000fea0003800000 */
.L_x_256:
[----:B0----5:R-:W-:Y:S01]  /*6b50*/  FMUL R3, R177, R156 ;  /* 0x0000009cb1037220 */ /* 0x021fe20000400000 */
[----:B------:R-:W-:Y:S01]  /*6b60*/  ISETP.GT.AND P2, PT, R0, 0x61, P1 ;  /* 0x000000610000780c */ /* 0x000fe20000f44270 */
[----:B------:R-:W-:Y:S02]  /*6b70*/  BSSY B1, `(.L_x_258) ;  /* 0x0000005000017945 */ /* 0x000fe40003800000 */
[----:B------:R-:W-:-:S05]  /*6b80*/  FFMA R3, R74, R155, R3 ;  /* 0x0000009b4a037223 */ /* 0x000fca0000000003 */
[----:B------:R0:W-:Y:S05]  /*6b90*/  @P3 STG.E desc[UR36][R8.64+0x180], R3 ;  /* 0x0001800308003986 */ /* 0x0001ea000c101924 */
[----:B------:R-:W-:Y:S05]  /*6ba0*/  @!P2 BRA `(.L_x_259) ;  /* 0x000000000004a947 */ /* 0x000fea0003800000 */
[----:B------:R0:W5:Y:S02]  /*6bb0*/  LDG.E.LTC128B R177, desc[UR36][R10.64+0x184] ;  /* 0x000184240ab17981 */ /* 0x000164000c1e1920 */
.L_x_259:
[----:B------:R-:W-:Y:S05]  /*6bc0*/  BSYNC B1 ;  /* 0x0000000000017941 */ /* 0x000fea0003800000 */
.L_x_258:
[----:B-----5:R-:W-:Y:S01]  /*6bd0*/  FMUL R12, R177, R156 ;  /* 0x0000009cb10c7220 */ /* 0x020fe20000400000 */
[----:B------:R-:W-:Y:S01]  /*6be0*/  ISETP.GT.AND P3, PT, R0, 0x68, P0 ;  /* 0x000000680000780c */ /* 0x000fe20000764270 */
[----:B------:R-:W-:Y:S02]  /*6bf0*/  BSSY B1, `(.L_x_260) ;  /* 0x0000005000017945 */ /* 0x000fe40003800000 */
[----:B------:R-:W-:-:S05]  /*6c00*/  FFMA R75, R75, R155, R12 ;  /* 0x0000009b4b4b7223 */ /* 0x000fca000000000c */
[----:B------:R0:W-:Y:S05]  /*6c10*/  @P2 STG.E desc[UR36][R8.64+0x184], R75 ;  /* 0x0001844b08002986 */ /* 0x0001ea000c101924 */
[----:B------:R-:W-:Y:S05]  /*6c20*/  @!P3 BRA `(.L_x_261) ;  /* 0x000000000004b947 */ /* 0x000fea0003800000 */
[----:B------:R0:W5:Y:S02]  /*6c30*/  LDG.E.LTC128B R177, desc[UR36][R4.64+0x1a0] ;  /* 0x0001a02404b17981 */ /* 0x000164000c1e1920 */
.L_x_261:
[----:B------:R-:W-:Y:S05]  /*6c40*/  BSYNC B1 ;  /* 0x0000000000017941 */ /* 0x000fea0003800000 */
.L_x_260:
[----:B0----5:R-:W-:Y:S01]  /*6c50*/  FMUL R3, R177, R156 ;  /* 0x0000009cb1037220 */ /* 0x021fe20000400000 */
[----:B------:R-:W-:Y:S01]  /*6c60*/  ISETP.GT.AND P2, PT, R0, 0x69, P0 ;  /* 0x000000690000780c */ /* 0x000fe20000744270 */
[----:B------:R-:W-:Y:S02]  /*6c70*/  BSSY B1, `(.L_x_262) ;  /* 0x0000005000017945 */ /* 0x000fe40003800000 */
[----:B------:R-:W-:-:S05]  /*6c80*/  FFMA R3, R76, R155, R3 ;  /* 0x0000009b4c037223 */ /* 0x000fca0000000003 */
[----:B------:R0:W-:Y:S05]  /*6c90*/  @P3 STG.E desc[UR36][R6.64+0x1a0], R3 ;  /* 0x0001a00306003986 */ /* 0x0001ea000c101924 */
[----:B------:R-:W-:Y:S05]  /*6ca0*/  @!P2 BRA `(.L_x_263) ;  /* 0x000000000004a947 */ /* 0x000fea0003800000 */
[----:B------:R0:W5:Y:S02]  /*6cb0*/  LDG.E.LTC128B R177, desc[UR36][R4.64+0x1a4] ;  /* 0x0001a42404b17981 */ /* 0x000164000c1e1920 */
.L_x_263:
[----:B------:R-:W-:Y:S05]  /*6cc0*/  BSYNC B1 ;  /* 0x0000000000017941 */ /* 0x000fea0003800000 */
.L_x_262:
[----:B-----5:R-:W-:Y:S01]  /*6cd0*/  FMUL R12, R177, R156 ;  /* 0x0000009cb10c7220 */ /* 0x020fe20000400000 */
[----:B------:R-:W-:Y:S01]  /*6ce0*/  ISETP.GT.AND P3, PT, R0, 0x68, P1 ;  /* 0x000000680000780c */ /* 0x000fe20000f64270 */
[----:B------:R-:W-:Y:S02]  /*6cf0*/  BSSY B1, `(.L_x_264) ;  /* 0x0000005000017945 */ /* 0x000fe40003800000 */
[----:B------:R-:W-:-:S05]  /*6d00*/  FFMA R77, R77, R155, R12 ;  /* 0x0000009b4d4d7223 */ /* 0x000fca000000000c */
[----:B------:R0:W-:Y:S05]  /*6d10*/  @P2 STG.E desc[UR36][R6.64+0x1a4], R77 ;  /* 0x0001a44d06002986 */ /* 0x0001ea000c101924 */
[----:B------:R-:W-:Y:S05]  /*6d20*/  @!P3 BRA `(.L_x_265) ;  /* 0x000000000004b947 */ /* 0x000fea0003800000 */
[----:B------:R0:W5:Y:S02]  /*6d30*/  LDG.E.LTC128B R177, desc[UR36][R10.64+0x1a0] ;  /* 0x0001a0240ab17981 */ /* 0x000164000c1e1920 */
.L_x_265:
[----:B------:R-:W-:Y:S05]  /*6d40*/  BSYNC B1 ;  /* 0x0000000000017941 */ /* 0x000fea0003800000 */
.L_x_264:
[----:B0----5:R-:W-:Y:S01]  /*6d50*/  FMUL R3, R177, R156 ;  /* 0x0000009cb1037220 */ /* 0x021fe20000400000 */
[----:B------:R-:W-:Y:S01]  /*6d60*/  ISETP.GT.AND P2, PT, R0, 0x69, P1 ;  /* 0x000000690000780c */ /* 0x000fe20000f44270 */
[----:B------:R-:W-:Y:S02]  /*6d70*/  BSSY B1, `(.L_x_266) ;  /* 0x0000005000017945 */ /* 0x000fe40003800000 */
[----:B------:R-:W-:-:S05]  /*6d80*/  FFMA R3, R78, R155, R3 ;  /* 0x0000009b4e037223 */ /* 0x000fca0000000003 */
[----:B------:R0:W-:Y:S05]  /*6d90*/  @P3 STG.E desc[UR36][R8.64+0x1a0], R3 ;  /* 0x0001a00308003986 */ /* 0x0001ea000c101924 */
[----:B------:R-:W-:Y:S05]  /*6da0*/  @!P2 BRA `(.L_x_267) ;  /* 0x000000000004a947 */ /* 0x000fea0003800000 */
[----:B------:R0:W5:Y:S02]  /*6db0*/  LDG.E.LTC128B R177, desc[UR36][R10.64+0x1a4] ;  /* 0x0001a4240ab17981 */ /* 0x000164000c1e1920 */
.L_x_267:
[----:B------:R-:W-:Y:S05]  /*6dc0*/  BSYNC B1 ;  /* 0x0000000000017941 */ /* 0x000fea0003800000 */
.L_x_266:
[----:B-----5:R-:W-:Y:S01]  /*6dd0*/  FMUL R12, R177, R156 ;  /* 0x0000009cb10c7220 */ /* 0x020fe20000400000 */
[----:B------:R-:W-:Y:S01]  /*6de0*/  ISETP.GT.AND P3, PT, R0, 0x70, P0 ;  /* 0x000000700000780c */ /* 0x000fe20000764270 */
[----:B------:R-:W-:Y:S02]  /*6df0*/  BSSY B1, `(.L_x_268) ;  /* 0x0000005000017945 */ /* 0x000fe40003800000 */
[----:B------:R-:W-:-:S05]  /*6e00*/  FFMA R79, R79, R155, R12 ;  /* 0x0000009b4f4f7223 */ /* 0x000fca000000000c */
[----:B------:R0:W-:Y:S05]  /*6e10*/  @P2 STG.E desc[UR36][R8.64+0x1a4], R79 ;  /* 0x0001a44f08002986 */ /* 0x0001ea000c101924 */
[----:B------:R-:W-:Y:S05]  /*6e20*/  @!P3 BRA `(.L_x_269) ;  /* 0x000000000004b947 */ /* 0x000fea0003800000 */
[----:B------:R0:W5:Y:S02]  /*6e30*/  LDG.E.LTC128B R177, desc[UR36][R4.64+0x1c0] ;  /* 0x0001c02404b17981 */ /* 0x000164000c1e1920 */
.L_x_269:
[----:B------:R-:W-:Y:S05]  /*6e40*/  BSYNC B1 ;  /* 0x0000000000017941 */ /* 0x000fea0003800000 */
.L_x_268:
[----:B0----5:R-:W-:Y:S01]  /*6e50*/  FMUL R3, R177, R156 ;  /* 0x0000009cb1037220 */ /* 0x021fe20000400000 */
[----:B------:R-:W-:Y:S01]  /*6e60*/  ISETP.GT.AND P2, PT, R0, 0x71, P0 ;  /* 0x000000710000780c */ /* 0x000fe20000744270 */
[----:B------:R-:W-:Y:S02]  /*6e70*/  BSSY B1, `(.L_x_270) ;  /* 0x0000005000017945 */ /* 0x000fe40003800000 */
[----:B------:R-:W-:-:S05]  /*6e80*/  FFMA R3, R80, R155, R3 ;  /* 0x0000009b50037223 */ /* 0x000fca0000000003 */
[----:B------:R0:W-:Y:S05]  /*6e90*/  @P3 STG.E desc[UR36][R6.64+0x1c0], R3 ;  /* 0x0001c00306003986 */ /* 0x0001ea000c101924 */
[----:B------:R-:W-:Y:S05]  /*6ea0*/  @!P2 BRA `(.L_x_271) ;  /* 0x000000000004a947 */ /* 0x000fea0003800000 */
[----:B------:R0:W5:Y:S02]  /*6eb0*/  LDG.E.LTC128B R177, desc[UR36][R4.64+0x1c4] ;  /* 0x0001c42404b17981 */ /* 0x000164000c1e1920 */
.L_x_271:
[----:B------:R-:W-:Y:S05]  /*6ec0*/  BSYNC B1 ;  /* 0x0000000000017941 */ /* 0x000fea0003800000 */
.L_x_270:
[----:B-----5:R-:W-:Y:S01]  /*6ed0*/  FMUL R12, R177, R156 ;  /* 0x0000009cb10c7220 */ /* 0x020fe20000400000 */
[----:B------:R-:W-:Y:S01]  /*6ee0*/  ISETP.GT.AND P3, PT, R0, 0x70, P1 ;  /* 0x000000700000780c */ /* 0x000fe20000f64270 */
[----:B------:R-:W-:Y:S02]  /*6ef0*/  BSSY B1, `(.L_x_272) ;  /* 0x0000005000017945 */ /* 0x000fe40003800000 */
[----:B------:R-:W-:-:S05]  /*6f00*/  FFMA R81, R81, R155, R12 ;  /* 0x0000009b51517223 */ /* 0x000fca000000000c */
[----:B------:R0:W-:Y:S05]  /*6f10*/  @P2 STG.E desc[UR36][R6.64+0x1c4], R81 ;  /* 0x0001c45106002986 */ /* 0x0001ea000c101924 */
[----:B------:R-:W-:Y:S05]  /*6f20*/  @!P3 BRA `(.L_x_273) ;  /* 0x000000000004b947 */ /* 0x000fea0003800000 */
[----:B------:R0:W5:Y:S02]  /*6f30*/  LDG.E.LTC128B R177, desc[UR36][R10.64+0x1c0] ;  /* 0x0001c0240ab17981 */ /* 0x000164000c1e1920 */
.L_x_273:
[----:B------:R-:W-:Y:S05]  /*6f40*/  BSYNC B1 ;  /* 0x0000000000017941 */ /* 0x000fea0003800000 */
.L_x_272:
[----:B0----5:R-:W-:Y:S01]  /*6f50*/  FMUL R3, R177, R156 ;  /* 0x0000009cb1037220 */ /* 0x021fe20000400000 */
[----:B------:R-:W-:Y:S01]  /*6f60*/  ISETP.GT.AND P2, PT, R0, 0x71, P1 ;  /* 0x000000710000780c */ /* 0x000fe20000f44270 */
[----:B------:R-:W-:Y:S02]  /*6f70*/  BSSY B1, `(.L_x_274) ;  /* 0x0000005000017945 */ /* 0x000fe40003800000 */
[----:B------:R-:W-:-:S05]  /*6f80*/  FFMA R3, R82, R155, R3 ;  /* 0x0000009b52037223 */ /* 0x000fca0000000003 */
[----:B------:R0:W-:Y:S05]  /*6f90*/  @P3 STG.E desc[UR36][R8.64+0x1c0], R3 ;  /* 0x0001c00308003986 */ /* 0x0001ea000c101924 */
[----:B------:R-:W-:Y:S05]  /*6fa0*/  @!P2 BRA `(.L_x_275) ;  /* 0x000000000004a947 */ /* 0x000fea0003800000 */
[----:B------:R0:W5:Y:S02]  /*6fb0*/  LDG.E.LTC128B R177, desc[UR36][R10.64+0x1c4] ;  /* 0x0001c4240ab17981 */ /* 0x000164000c1e1920 */
.L_x_275:
[----:B------:R-:W-:Y:S05]  /*6fc0*/  BSYNC B1 ;  /* 0x0000000000017941 */ /* 0x000fea0003800000 */
.L_x_274:
[----:B-----5:R-:W-:Y:S01]  /*6fd0*/  FMUL R12, R177, R156 ;  /* 0x0000009cb10c7220 */ /* 0x020fe20000400000 */
[----:B------:R-:W-:Y:S01]  /*6fe0*/  ISETP.GT.AND P3, PT, R0, 0x78, P0 ;  /* 0x000000780000780c */ /* 0x000fe20000764270 */
[----:B------:R-:W-:Y:S02]  /*6ff0*/  BSSY B1, `(.L_x_276) ;  /* 0x0000005000017945 */ /* 0x000fe40003800000 */
[----:B------:R-:W-:-:S05]  /*7000*/  FFMA R83, R83, R155, R12 ;  /* 0x0000009b53537223 */ /* 0x000fca000000000c */
[----:B------:R0:W-:Y:S05]  /*7010*/  @P2 STG.E desc[UR36][R8.64+0x1c4], R83 ;  /* 0x0001c45308002986 */ /* 0x0001ea000c101924 */
[----:B------:R-:W-:Y:S05]  /*7020*/  @!P3 BRA `(.L_x_277) ;  /* 0x000000000004b947 */ /* 0x000fea0003800000 */
[----:B------:R0:W5:Y:S02]  /*7030*/  LDG.E.LTC128B R177, desc[UR36][R4.64+0x1e0] ;  /* 0x0001e02404b17981 */ /* 0x000164000c1e1920 */
.L_x_277:
[----:B------:R-:W-:Y:S05]  /*7040*/  BSYNC B1 ;  /* 0x0000000000017941 */ /* 0x000fea0003800000 */
.L_x_276:
[----:B0----5:R-:W-:Y:S01]  /*7050*/  FMUL R3, R177, R156 ;  /* 0x0000009cb1037220 */ /* 0x021fe20000400000 */
[----:B------:R-:W-:Y:S01]  /*7060*/  ISETP.GT.AND P0, PT, R0, 0x79, P0 ;  /* 0x000000790000780c */ /* 0x000fe20000704270 */
[----:B------:R-:W-:Y:S02]  /*7070*/  BSSY B1, `(.L_x_278) ;  /* 0x0000005000017945 */ /* 0x000fe40003800000 */
[----:B------:R-:W-:-:S05]  /*7080*/  FFMA R3, R84, R155, R3 ;  /* 0x0000009b54037223 */ /* 0x000fca0000000003 */
[----:B------:R0:W-:Y:S05]  /*7090*/  @P3 STG.E desc[UR36][R6.64+0x1e0], R3 ;  /* 0x0001e00306003986 */ /* 0x0001ea000c101924 */
[----:B------:R-:W-:Y:S05]  /*70a0*/  @!P0 BRA `(.L_x_279) ;  /* 0x0000000000048947 */ /* 0x000fea0003800000 */
[----:B------:R0:W5:Y:S02]  /*70b0*/  LDG.E.LTC128B R177, desc[UR36][R4.64+0x1e4] ;  /* 0x0001e42404b17981 */ /* 0x000164000c1e1920 */
.L_x_279:
[----:B------:R-:W-:Y:S05]  /*70c0*/  BSYNC B1 ;  /* 0x0000000000017941 */ /* 0x000fea0003800000 */
.L_x_278:
[----:B0-2--5:R-:W-:Y:S01]  /*70d0*/  FMUL R4, R177, R156 ;  /* 0x0000009cb1047220 */ /* 0x025fe20000400000 */
[----:B------:R-:W-:Y:S01]  /*70e0*/  ISETP.GT.AND P2, PT, R0, 0x78, P1 ;  /* 0x000000780000780c */ /* 0x000fe20000f44270 */
[----:B------:R-:W-:Y:S02]  /*70f0*/  BSSY B1, `(.L_x_280) ;  /* 0x0000005000017945 */ /* 0x000fe40003800000 */
[----:B------:R-:W-:-:S05]  /*7100*/  FFMA R85, R85, R155, R4 ;  /* 0x0000009b55557223 */ /* 0x000fca0000000004 */
[----:B------:R0:W-:Y:S05]  /*7110*/  @P0 STG.E desc[UR36][R6.64+0x1e4], R85 ;  /* 0x0001e45506000986 */ /* 0x0001ea000c101924 */
[----:B------:R-:W-:Y:S05]  /*7120*/  @!P2 BRA `(.L_x_281) ;  /* 0x000000000004a947 */ /* 0x000fea0003800000 */
[----:B------:R2:W5:Y:S02]  /*7130*/  LDG.E.LTC128B R177, desc[UR36][R10.64+0x1e0] ;  /* 0x0001e0240ab17981 */ /* 0x000564000c1e1920 */
.L_x_281:
[----:B------:R-:W-:Y:S05]  /*7140*/  BSYNC B1 ;  /* 0x0000000000017941 */ /* 0x000fea0003800000 */
.L_x_280:
[----:B-----5:R-:W-:Y:S01]  /*7150*/  FMUL R3, R177, R156 ;  /* 0x0000009cb1037220 */ /* 0x020fe20000400000 */
[----:B------:R-:W-:Y:S01]  /*7160*/  @P2 IMAD.MOV.U32 R4, RZ, RZ, R8 ;  /* 0x000000ffff042224 */ /* 0x000fe200078e0008 */
[----:B------:R-:W-:Y:S01]  /*7170*/  ISETP.GT.AND P1, PT, R0, 0x79, P1 ;  /* 0x000000790000780c */ /* 0x000fe20000f24270 */
[----:B------:R-:W-:Y:S02]  /*7180*/  @P2 IMAD.MOV.U32 R5, RZ, RZ, R9 ;  /* 0x000000ffff052224 */ /* 0x000fe400078e0009 */
[----:B------:R-:W-:Y:S01]  /*7190*/  FFMA R3, R86, R155, R3 ;  /* 0x0000009b56037223 */ /* 0x000fe20000000003 */
[----:B------:R-:W-:Y:S04]  /*71a0*/  BSSY B1, `(.L_x_282) ;  /* 0x0000004000017945 */ /* 0x000fe80003800000 */
[----:B------:R0:W-:Y:S05]  /*71b0*/  @P2 STG.E desc[UR36][R4.64+0x1e0], R3 ;  /* 0x0001e00304002986 */ /* 0x0001ea000c101924 */
[----:B------:R-:W-:Y:S05]  /*71c0*/  @!P1 BRA `(.L_x_283) ;  /* 0x0000000000049947 */ /* 0x000fea0003800000 */
[----:B------:R0:W5:Y:S02]  /*71d0*/  LDG.E.LTC128B R177, desc[UR36][R10.64+0x1e4] ;  /* 0x0001e4240ab17981 */ /* 0x000164000c1e1920 */
.L_x_283:
[----:B------:R-:W-:Y:S05]  /*71e0*/  BSYNC B1 ;  /* 0x0000000000017941 */ /* 0x000fea0003800000 */
.L_x_282:
[----:B-----5:R-:W-:-:S04]  /*71f0*/  FMUL R0, R177, R156 ;  /* 0x0000009cb1007220 */ /* 0x020fc80000400000 */
[----:B------:R-:W-:Y:S01]  /*7200*/  FFMA R87, R87, R155, R0 ;  /* 0x0000009b57577223 */ /* 0x000fe20000000000 */
[----:B------:R-:W-:Y:S06]  /*7210*/  @!P1 BRA `(.L_x_284) ;  /* 0x0000001c002c9947 */ /* 0x000fec0003800000 */
[----:B------:R0:W-:Y:S01]  /*7220*/  STG.E desc[UR36][R8.64+0x1e4], R87 ;  /* 0x0001e45708007986 */ /* 0x0001e2000c101924 */
[----:B------:R-:W-:Y:S05]  /*7230*/  BRA `(.L_x_284) ;  /* 0x0000001c00247947 */ /* 0x000fea0003800000 */
.L_x_33:
[----:B------:R-:W-:Y:S01]  /*7240*/  ULDC.64 UR4, c[0x0][0x5c0] ;  /* 0x0001700000047ab9 */ /* 0x000fe20000000a00 */
[----:B------:R-:W-:Y:S01]  /*7250*/  ISETP.GT.AND P4, PT, R0, 0x1, P0 ;  /* 0x000000010000780c */ /* 0x000fe20000784270 */
[-C--:B------:R-:W-:Y:S01]  /*7260*/  FMUL R13, R88, R155.reuse ;  /* 0x0000009b580d7220 */ /* 0x080fe20000400000 */
[C---:B------:R-:W-:Y:S01]  /*7270*/  LEA R8, P1, R170.reuse, UR4, 0x2 ;  /* 0x00000004aa087c11 */ /* 0x040fe2000f8210ff */
[-C--:B------:R-:W-:Y:S01]  /*7280*/  FMUL R89, R89, R155.reuse ;  /* 0x0000009b59597220 */ /* 0x080fe20000400000 */
[----:B------:R-:W-:Y:S01]  /*7290*/  ISETP.GT.AND P2, PT, R3, 0x8, PT ;  /* 0x000000080300780c */ /* 0x000fe20003f44270 */
[-C--:B------:R-:W-:Y:S01]  /*72a0*/  FMUL R91, R91, R155.reuse ;  /* 0x0000009b5b5b7220 */ /* 0x080fe20000400000 */
[----:B------:R-:W-:Y:S01]  /*72b0*/  LEA.HI.X R9, R170, UR5, R173, 0x2, P1 ;  /* 0x00000005aa097c11 */ /* 0x000fe200088f14ad */
[-C--:B------:R-:W-:Y:S01]  /*72c0*/  FMUL R15, R92, R155.reuse ;  /* 0x0000009b5c0f7220 */ /* 0x080fe20000400000 */
[----:B------:R-:W-:Y:S01]  /*72d0*/  SHF.L.U32 R7, R4, 0x5, RZ ;  /* 0x0000000504077819 */ /* 0x000fe200000006ff */
[-C--:B------:R-:W-:Y:S01]  /*72e0*/  FMUL R93, R93, R155.reuse ;  /* 0x0000009b5d5d7220 */ /* 0x080fe20000400000 */
[C---:B------:R-:W-:Y:S01]  /*72f0*/  ISETP.GT.AND P1, PT, R0.reuse, RZ, P2 ;  /* 0x000000ff0000720c */ /* 0x040fe20001724270 */
[----:B------:R0:W-:Y:S01]  /*7300*/  @P3 STG.E desc[UR36][R8.64], R13 ;  /* 0x0000000d08003986 */ /* 0x0001e2000c101924 */
[----:B------:R-:W-:Y:S01]  /*7310*/  ISETP.GT.AND P3, PT, R0, 0x1, P2 ;  /* 0x000000010000780c */ /* 0x000fe20001764270 */
[-C--:B------:R-:W-:Y:S01]  /*7320*/  FMUL R21, R94, R155.reuse ;  /* 0x0000009b5e157220 */ /* 0x080fe20000400000 */
[----:B------:R-:W-:Y:S01]  /*7330*/  SHF.L.U64.HI R6, R4, 0x5, R5 ;  /* 0x0000000504067819 */ /* 0x000fe20000010205 */
[----:B------:R-:W-:Y:S01]  /*7340*/  @P4 STG.E desc[UR36][R8.64+0x4], R89 ;  /* 0x0000045908004986 */ /* 0x000fe2000c101924 */
[----:B------:R-:W-:Y:S01]  /*7350*/  IADD3 R10, P5, R7, R8, RZ ;  /* 0x00000008070a7210 */ /* 0x000fe20007fbe0ff */
[-C--:B------:R-:W-:Y:S01]  /*7360*/  FMUL R95, R95, R155.reuse ;  /* 0x0000009b5f5f7220 */ /* 0x080fe20000400000 */
[----:B------:R-:W-:Y:S01]  /*7370*/  ISETP.GT.AND P4, PT, R0, 0x8, P0 ;  /* 0x000000080000780c */ /* 0x000fe20000784270 */
[-C--:B------:R-:W-:Y:S01]  /*7380*/  FMUL R97, R97, R155.reuse ;  /* 0x0000009b61617220 */ /* 0x080fe20000400000 */
[-C--:B------:R-:W-:Y:S01]  /*7390*/  FMUL R99, R99, R155.reuse ;  /* 0x0000009b63637220 */ /* 0x080fe20000400000 */
[----:B------:R-:W-:Y:S01]  /*73a0*/  IMAD.X R11, R6, 0x1, R9, P5 ;  /* 0x00000001060b7824 */ /* 0x000fe200028e0609 */
[----:B------:R-:W-:Y:S01]  /*73b0*/  ISETP.GT.AND P5, PT, R0, 0x9, P0 ;  /* 0x000000090000780c */ /* 0x000fe200007a4270 */
[-C--:B0-----:R-:W-:Y:S01]  /*73c0*/  FMUL R13, R90, R155.reuse ;  /* 0x0000009b5a0d7220 */ /* 0x081fe20000400000 */
[-C--:B------:R-:W-:Y:S01]  /*73d0*/  FMUL R101, R101, R155.reuse ;  /* 0x0000009b65657220 */ /* 0x080fe20000400000 */
[-C--:B------:R-:W-:Y:S01]  /*73e0*/  FMUL R103, R103, R155.reuse ;  /* 0x0000009b67677220 */ /* 0x080fe20000400000 */
[-C--:B------:R-:W-:Y:S01]  /*73f0*/  FMUL R105, R105, R155.reuse ;  /* 0x0000009b69697220 */ /* 0x080fe20000400000 */
[-C--:B------:R-:W-:Y:S01]  /*7400*/  FMUL R107, R107, R155.reuse ;  /* 0x0000009b6b6b7220 */ /* 0x080fe20000400000 */
[----:B------:R0:W-:Y:S01]  /*7410*/  @P1 STG.E desc[UR36][R10.64], R13 ;  /* 0x0000000d0a001986 */ /* 0x0001e2000c101924 */
[C---:B------:R-:W-:Y:S01]  /*7420*/  ISETP.GT.AND P1, PT, R0.reuse, 0x8, P2 ;  /* 0x000000080000780c */ /* 0x040fe20001724270 */
[-C--:B------:R-:W-:Y:S01]  /*7430*/  FMUL R109, R109, R155.reuse ;  /* 0x0000009b6d6d7220 */ /* 0x080fe20000400000 */
[-C--:B------:R-:W-:Y:S01]  /*7440*/  FMUL R111, R111, R155.reuse ;  /* 0x0000009b6f6f7220 */ /* 0x080fe20000400000 */
[----:B------:R-:W-:Y:S01]  /*7450*/  @P3 STG.E desc[UR36][R10.64+0x4], R91 ;  /* 0x0000045b0a003986 */ /* 0x000fe2000c101924 */
[C---:B------:R-:W-:Y:S01]  /*7460*/  ISETP.GT.AND P3, PT, R0.reuse, 0x9, P2 ;  /* 0x000000090000780c */ /* 0x040fe20001764270 */
[-C--:B------:R-:W-:Y:S01]  /*7470*/  FMUL R113, R113, R155.reuse ;  /* 0x0000009b71717220 */ /* 0x080fe20000400000 */
[-C--:B------:R-:W-:Y:S01]  /*7480*/  FMUL R115, R115, R155.reuse ;  /* 0x0000009b73737220 */ /* 0x080fe20000400000 */
[----:B------:R1:W-:Y:S01]  /*7490*/  @P4 STG.E desc[UR36][R8.64+0x20], R15 ;  /* 0x0000200f08004986 */ /* 0x0003e2000c101924 */
[C---:B------:R-:W-:Y:S01]  /*74a0*/  ISETP.GT.AND P4, PT, R0.reuse, 0x10, P0 ;  /* 0x000000100000780c */ /* 0x040fe20000784270 */
[-C--:B------:R-:W-:Y:S01]  /*74b0*/  FMUL R117, R117, R155.reuse ;  /* 0x0000009b75757220 */ /* 0x080fe20000400000 */
[-C--:B------:R-:W-:Y:S01]  /*74c0*/  FMUL R119, R119, R155.reuse ;  /* 0x0000009b77777220 */ /* 0x080fe20000400000 */
[----:B------:R-:W-:Y:S01]  /*74d0*/  @P5 STG.E desc[UR36][R8.64+0x24], R93 ;  /* 0x0000245d08005986 */ /* 0x000fe2000c101924 */
[----:B------:R-:W-:Y:S01]  /*74e0*/  ISETP.GT.AND P5, PT, R0, 0x11, P0 ;  /* 0x000000110000780c */ /* 0x000fe200007a4270 */
[-C--:B0-----:R-:W-:Y:S01]  /*74f0*/  FMUL R13, R96, R155.reuse ;  /* 0x0000009b600d7220 */ /* 0x081fe20000400000 */
[-C--:B------:R-:W-:Y:S01]  /*7500*/  FMUL R121, R121, R155.reuse ;  /* 0x0000009b79797220 */ /* 0x080fe20000400000 */
[----:B------:R0:W-:Y:S01]  /*7510*/  @P1 STG.E desc[UR36][R10.64+0x20], R21 ;  /* 0x000020150a001986 */ /* 0x0001e2000c101924 */
[C---:B------:R-:W-:Y:S01]  /*7520*/  ISETP.GT.AND P1, PT, R0.reuse, 0x10, P2 ;  /* 0x000000100000780c */ /* 0x040fe20001724270 */
[-C--:B------:R-:W-:Y:S01]  /*7530*/  FMUL R123, R123, R155.reuse ;  /* 0x0000009b7b7b7220 */ /* 0x080fe20000400000 */
[-C--:B------:R-:W-:Y:S01]  /*7540*/  FMUL R125, R125, R155.reuse ;  /* 0x0000009b7d7d7220 */ /* 0x080fe20000400000 */
[----:B------:R-:W-:Y:S01]  /*7550*/  @P3 STG.E desc[UR36][R10.64+0x24], R95 ;  /* 0x0000245f0a003986 */ /* 0x000fe2000c101924 */
[----:B------:R-:W-:Y:S01]  /*7560*/  ISETP.GT.AND P3, PT, R0, 0x11, P2 ;  /* 0x000000110000780c */ /* 0x000fe20001764270 */
[-C--:B-1----:R-:W-:Y:S01]  /*7570*/  FMUL R15, R98, R155.reuse ;  /* 0x0000009b620f7220 */ /* 0x082fe20000400000 */
        /* <DEDUP_REMOVED lines=26> */
[----:B------:R-:W-:Y:S01]  /*7720*/  ISETP.GT.AND P1, PT, R0, 0x20, P2 ;  /* 0x000000200000780c */ /* 0x000fe20001724270 */
[-C--:B------:R-:W-:Y:S01]  /*7730*/  FMUL R147, R147, R155.reuse ;  /* 0x0000009b93937220 */ /* 0x080fe20000400000 */
[----:B------:R-:W-:Y:S01]  /*7740*/  IMAD.SHL.U32 R23, R4, 0x200, RZ ;  /* 0x0000020004177824 */ /* 0x000fe200078e00ff */
[----:B------:R-:W-:Y:S01]  /*7750*/  @P3 STG.E desc[UR36][R10.64+0x64], R103 ;  /* 0x000064670a003986 */ /* 0x000fe2000c101924 */
[----:B------:R-:W-:Y:S01]  /*7760*/  ISETP.GT.AND P3, PT, R0, 0x21, P2 ;  /* 0x000000210000780c */ /* 0x000fe20001764270 */
[-C--:B-1----:R-:W-:Y:S01]  /*7770*/  FMUL R21, R106, R155.reuse ;  /* 0x0000009b6a157220 */ /* 0x082fe20000400000 */
[-C--:B------:R-:W-:Y:S01]  /*7780*/  FMUL R149, R149, R155.reuse ;  /* 0x0000009b95957220 */ /* 0x080fe20000400000 */
[----:B------:R1:W-:Y:S01]  /*7790*/  @P4 STG.E desc[UR36][R8.64+0x80], R15 ;  /* 0x0000800f08004986 */ /* 0x0003e2000c101924 */
[----:B------:R-:W-:Y:S01]  /*77a0*/  ISETP.GT.AND P4, PT, R0, 0x28, P0 ;  /* 0x000000280000780c */ /* 0x000fe20000784270 */
[-C--:B------:R-:W-:Y:S01]  /*77b0*/  FMUL R151, R151, R155.reuse ;  /* 0x0000009b97977220 */ /* 0x080fe20000400000 */
[----:B------:R-:W-:Y:S01]  /*77c0*/  SHF.L.U64.HI R5, R4, 0x9, R5 ;  /* 0x0000000904057819 */ /* 0x000fe20000010205 */
        /* <DEDUP_REMOVED lines=86> */
[----:B------:R-:W-:-:S02]  /*7d30*/  FMUL R87, R87, R155 ;  /* 0x0000009b57577220 */ /* 0x000fc40000400000 */
[----:B------:R-:W-:Y:S01]  /*7d40*/  @P3 STG.E desc[UR36][R10.64+0x124], R127 ;  /* 0x0001247f0a003986 */ /* 0x000fe2000c101924 */
[----:B------:R-:W-:Y:S01]  /*7d50*/  ISETP.GT.AND P3, PT, R0, 0x51, P2 ;  /* 0x000000510000780c */ /* 0x000fe20001764270 */
[----:B-1----:R-:W-:Y:S02]  /*7d60*/  FMUL R21, R130, R155 ;  /* 0x0000009b82157220 */ /* 0x002fe40000400000 */
[----:B------:R1:W-:Y:S01]  /*7d70*/  @P4 STG.E desc[UR36][R8.64+0x140], R15 ;  /* 0x0001400f08004986 */ /* 0x0003e2000c101924 */
[----:B------:R-:W-:-:S03]  /*7d80*/  ISETP.GT.AND P4, PT, R0, 0x58, P0 ;  /* 0x000000580000780c */ /* 0x000fc60000784270 */
[----:B------:R-:W-:Y:S01]  /*7d90*/  @P5 STG.E desc[UR36][R8.64+0x144], R129 ;  /* 0x0001448108005986 */ /* 0x000fe2000c101924 */
[----:B------:R-:W-:Y:S01]  /*7da0*/  ISETP.GT.AND P5, PT, R0, 0x59, P0 ;  /* 0x000000590000780c */ /* 0x000fe200007a4270 */
[----:B0-----:R-:W-:Y:S02]  /*7db0*/  FMUL R13, R132, R155 ;  /* 0x0000009b840d7220 */ /* 0x001fe40000400000 */
[----:B------:R0:W-:Y:S01]  /*7dc0*/  @P1 STG.E desc[UR36][R10.64+0x140], R21 ;  /* 0x000140150a001986 */ /* 0x0001e2000c101924 */
[----:B------:R-:W-:-:S03]  /*7dd0*/  ISETP.GT.AND P1, PT, R0, 0x58, P2 ;  /* 0x000000580000780c */ /* 0x000fc60001724270 */
        /* <DEDUP_REMOVED lines=32> */
[-C--:B-1----:R-:W-:Y:S02]  /*7fe0*/  FMUL R15, R146, R155.reuse ;  /* 0x0000009b920f7220 */ /* 0x082fe40000400000 */
[----:B------:R1:W-:Y:S01]  /*7ff0*/  @P4 STG.E desc[UR36][R8.64+0x1c0], R13 ;  /* 0x0001c00d08004986 */ /* 0x0003e2000c101924 */
[C---:B------:R-:W-:Y:S02]  /*8000*/  ISETP.GT.AND P4, PT, R0.reuse, 0x78, P0 ;  /* 0x000000780000780c */ /* 0x040fe40000784270 */
[----:B------:R-:W-:Y:S01]  /*8010*/  ISETP.GT.AND P0, PT, R0, 0x79, P0 ;  /* 0x000000790000780c */ /* 0x000fe20000704270 */
[----:B------:R-:W-:Y:S01]  /*8020*/  @P5 STG.E desc[UR36][R8.64+0x1c4], R145 ;  /* 0x0001c49108005986 */ /* 0x000fe2000c101924 */
[----:B0-----:R-:W-:-:S03]  /*8030*/  FMUL R21, R148, R155 ;  /* 0x0000009b94157220 */ /* 0x001fc60000400000 */
[----:B------:R0:W-:Y:S01]  /*8040*/  @P1 STG.E desc[UR36][R10.64+0x1c0], R15 ;  /* 0x0001c00f0a001986 */ /* 0x0001e2000c101924 */
[----:B------:R-:W-:-:S03]  /*8050*/  ISETP.GT.AND P1, PT, R3, 0x80, PT ;  /* 0x000000800300780c */ /* 0x000fc60003f24270 */
[----:B------:R-:W-:Y:S01]  /*8060*/  @P3 STG.E desc[UR36][R10.64+0x1c4], R147 ;  /* 0x0001c4930a003986 */ /* 0x000fe2000c101924 */
[C---:B------:R-:W-:Y:S02]  /*8070*/  ISETP.GT.AND P3, PT, R0.reuse, 0x78, P2 ;  /* 0x000000780000780c */ /* 0x040fe40001764270 */
[----:B------:R-:W-:Y:S01]  /*8080*/  ISETP.GT.AND P2, PT, R0, 0x79, P2 ;  /* 0x000000790000780c */ /* 0x000fe20001744270 */
[----:B------:R-:W-:Y:S01]  /*8090*/  @P4 STG.E desc[UR36][R8.64+0x1e0], R21 ;  /* 0x0001e01508004986 */ /* 0x000fe2000c101924 */
[----:B------:R-:W-:-:S03]  /*80a0*/  IADD3 R12, P4, P5, R7, R8, R23 ;  /* 0x00000008070c7210 */ /* 0x000fc60007d9e017 */
[----:B------:R2:W-:Y:S01]  /*80b0*/  @P0 STG.E desc[UR36][R8.64+0x1e4], R149 ;  /* 0x0001e49508000986 */ /* 0x0005e2000c101924 */
[----:B------:R-:W-:Y:S01]  /*80c0*/  ISETP.GT.AND P0, PT, R3, 0x88, PT ;  /* 0x000000880300780c */ /* 0x000fe20003f04270 */
[----:B------:R-:W-:Y:S01]  /*80d0*/  FMUL R3, R150, R155 ;  /* 0x0000009b96037220 */ /* 0x000fe20000400000 */
[----:B-1----:R-:W-:Y:S01]  /*80e0*/  IADD3.X R13, R6, R9, R5, P4, P5 ;  /* 0x00000009060d7210 */ /* 0x002fe200027ea405 */
[----:B0-----:R-:W-:Y:S01]  /*80f0*/  FMUL R15, R24, R155 ;  /* 0x0000009b180f7220 */ /* 0x001fe20000400000 */
[C---:B------:R-:W-:Y:S02]  /*8100*/  ISETP.GT.AND P4, PT, R0.reuse, RZ, P1 ;  /* 0x000000ff0000720c */ /* 0x040fe40000f84270 */
[----:B------:R-:W-:Y:S01]  /*8110*/  IADD3 R4, P5, R23, R8, RZ ;  /* 0x0000000817047210 */ /* 0x000fe20007fbe0ff */
[----:B------:R0:W-:Y:S01]  /*8120*/  @P3 STG.E desc[UR36][R10.64+0x1e0], R3 ;  /* 0x0001e0030a003986 */ /* 0x0001e2000c101924 */
[C---:B------:R-:W-:Y:S02]  /*8130*/  ISETP.GT.AND P3, PT, R0.reuse, 0x1, P1 ;  /* 0x000000010000780c */ /* 0x040fe40000f64270 */
[----:B------:R-:W-:Y:S01]  /*8140*/  IADD3.X R5, R5, R9, RZ, P5, !PT ;  /* 0x0000000905057210 */ /* 0x000fe20002ffe4ff */
[----:B------:R1:W-:Y:S01]  /*8150*/  @P2 STG.E desc[UR36][R10.64+0x1e4], R151 ;  /* 0x0001e4970a002986 */ /* 0x0003e2000c101924 */
[----:B------:R-:W-:-:S02]  /*8160*/  ISETP.GT.AND P2, PT, R0, RZ, P0 ;  /* 0x000000ff0000720c */ /* 0x000fc40000744270 */
[----:B------:R-:W-:-:S03]  /*8170*/  ISETP.GT.AND P5, PT, R0, 0x1, P0 ;  /* 0x000000010000780c */ /* 0x000fc600007a4270 */
[----:B------:R3:W-:Y:S01]  /*8180*/  @P4 STG.E desc[UR36][R4.64], R15 ;  /* 0x0000000f04004986 */ /* 0x0007e2000c101924 */
[CC--:B--2---:R-:W-:Y:S01]  /*8190*/  IADD3 R8, P4, R7.reuse, R4.reuse, RZ ;  /* 0x0000000407087210 */ /* 0x0c4fe20007f9e0ff */
[-C--:B0-----:R-:W-:Y:S02]  /*81a0*/  FMUL R3, R26, R155.reuse ;  /* 0x0000009b1a037220 */ /* 0x081fe40000400000 */
[----:B------:R-:W-:Y:S01]  /*81b0*/  @P3 STG.E desc[UR36][R4.64+0x4], R25 ;  /* 0x0000041904003986 */ /* 0x000fe2000c101924 */
[----:B------:R-:W-:Y:S01]  /*81c0*/  ISETP.GT.AND P3, PT, R0, 0x8, P1 ;  /* 0x000000080000780c */ /* 0x000fe20000f64270 */
[----:B------:R-:W-:Y:S01]  /*81d0*/  IMAD.X R9, R6, 0x1, R5, P4 ;  /* 0x0000000106097824 */ /* 0x000fe200020e0605 */
[----:B-1----:R-:W-:Y:S01]  /*81e0*/  IADD3 R10, P4, R7, R4, RZ ;  /* 0x00000004070a7210 */ /* 0x002fe20007f9e0ff */
[----:B------:R-:W-:-:S03]  /*81f0*/  FMUL R7, R28, R155 ;  /* 0x0000009b1c077220 */ /* 0x000fc60000400000 */
[----:B------:R0:W-:Y:S01]  /*8200*/  @P2 STG.E desc[UR36][R8.64], R3 ;  /* 0x0000000308002986 */ /* 0x0001e2000c101924 */
[----:B------:R-:W-:Y:S01]  /*8210*/  ISETP.GT.AND P2, PT, R0, 0x8, P0 ;  /* 0x000000080000780c */ /* 0x000fe20000744270 */
[----:B------:R-:W-:Y:S02]  /*8220*/  IMAD.X R11, R6, 0x1, R5, P4 ;  /* 0x00000001060b7824 */ /* 0x000fe400020e0605 */
[-C--:B---3--:R-:W-:Y:S01]  /*8230*/  FMUL R15, R30, R155.reuse ;  /* 0x0000009b1e0f7220 */ /* 0x088fe20000400000 */
[----:B------:R1:W-:Y:S01]  /*8240*/  @P5 STG.E desc[UR36][R8.64+0x4], R27 ;  /* 0x0000041b08005986 */ /* 0x0003e2000c101924 */
[C---:B------:R-:W-:Y:S02]  /*8250*/  ISETP.GT.AND P5, PT, R0.reuse, 0x9, P1 ;  /* 0x000000090000780c */ /* 0x040fe40000fa4270 */
[C---:B------:R-:W-:Y:S01]  /*8260*/  ISETP.GT.AND P4, PT, R0.reuse, 0x11, P1 ;  /* 0x000000110000780c */ /* 0x040fe20000f84270 */
[----:B------:R2:W-:Y:S01]  /*8270*/  @P3 STG.E desc[UR36][R4.64+0x20], R7 ;  /* 0x0000200704003986 */ /* 0x0005e2000c101924 */
[----:B------:R-:W-:Y:S01]  /*8280*/  ISETP.GT.AND P3, PT, R0, 0x9, P0 ;  /* 0x000000090000780c */ /* 0x000fe20000764270 */
[-C--:B0-----:R-:W-:Y:S01]  /*8290*/  FMUL R3, R32, R155.reuse ;  /* 0x0000009b20037220 */ /* 0x081fe20000400000 */
[----:B-1----:R-:W-:-:S07]  /*82a0*/  FMUL R9, R34, R155 ;  /* 0x0000009b22097220 */ /* 0x002fce0000400000 */
[----:B------:R-:W-:Y:S01]  /*82b0*/  @P5 STG.E desc[UR36][R4.64+0x24], R29 ;  /* 0x0000241d04005986 */ /* 0x000fe2000c101924 */
[----:B------:R-:W-:-:S03]  /*82c0*/  ISETP.GT.AND P5, PT, R0, 0x10, P1 ;  /* 0x000000100000780c */ /* 0x000fc60000fa4270 */
[----:B------:R0:W-:Y:S01]  /*82d0*/  @P2 STG.E desc[UR36][R10.64+0x20], R15 ;  /* 0x0000200f0a002986 */ /* 0x0001e2000c101924 */
[----:B------:R-:W-:-:S03]  /*82e0*/  ISETP.GT.AND P2, PT, R0, 0x10, P0 ;  /* 0x000000100000780c */ /* 0x000fc60000744270 */
[----:B------:R-:W-:Y:S01]  /*82f0*/  @P3 STG.E desc[UR36][R12.64+0x24], R31 ;  /* 0x0000241f0c003986 */ /* 0x000fe2000c101924 */
[----:B------:R-:W-:-:S03]  /*8300*/  ISETP.GT.AND P3, PT, R0, 0x11, P0 ;  /* 0x000000110000780c */ /* 0x000fc60000764270 */
[----:B------:R-:W-:Y:S01]  /*8310*/  @P4 STG.E desc[UR36][R4.64+0x44], R33 ;  /* 0x0000442104004986 */ /* 0x000fe2000c101924 */
[----:B------:R-:W-:-:S03]  /*8320*/  ISETP.GT.AND P4, PT, R0, 0x18, P1 ;  /* 0x000000180000780c */ /* 0x000fc60000f84270 */
[----:B------:R1:W-:Y:S01]  /*8330*/  @P5 STG.E desc[UR36][R4.64+0x40], R3 ;  /* 0x0000400304005986 */ /* 0x0003e2000c101924 */
[----:B------:R-:W-:Y:S01]  /*8340*/  ISETP.GT.AND P5, PT, R0, 0x19, P1 ;  /* 0x000000190000780c */ /* 0x000fe20000fa4270 */
[----:B--2---:R-:W-:Y:S01]  /*8350*/  @P2 IMAD.MOV.U32 R7, RZ, RZ, R13 ;  /* 0x000000ffff072224 */ /* 0x004fe200078e000d */
[----:B------:R-:W-:Y:S01]  /*8360*/  @P2 MOV R6, R12 ;  /* 0x0000000c00062202 */ /* 0x000fe20000000f00 */
[----:B0-----:R-:W-:-:S04]  /*8370*/  FMUL R11, R36, R155 ;  /* 0x0000009b240b7220 */ /* 0x001fc80000400000 */
[----:B------:R0:W-:Y:S01]  /*8380*/  @P2 STG.E desc[UR36][R6.64+0x40], R9 ;  /* 0x0000400906002986 */ /* 0x0001e2000c101924 */
[----:B------:R-:W-:Y:S01]  /*8390*/  ISETP.GT.AND P2, PT, R0, 0x18, P0 ;  /* 0x000000180000780c */ /* 0x000fe20000744270 */
[----:B-1----:R-:W-:Y:S01]  /*83a0*/  FMUL R3, R38, R155 ;  /* 0x0000009b26037220 */ /* 0x002fe20000400000 */
[----:B0-----:R-:W-:Y:S01]  /*83b0*/  @P3 IMAD.MOV.U32 R6, RZ, RZ, R12 ;  /* 0x000000ffff063224 */ /* 0x001fe200078e000c */
[----:B------:R-:W-:Y:S01]  /*83c0*/  @P3 MOV R7, R13 ;  /* 0x0000000d00073202 */ /* 0x000fe20000000f00 */
[----:B------:R-:W-:-:S04]  /*83d0*/  FMUL R9, R40, R155 ;  /* 0x0000009b28097220 */ /* 0x000fc80000400000 */
[----:B------:R0:W-:Y:S01]  /*83e0*/  @P3 STG.E desc[UR36][R6.64+0x44], R35 ;  /* 0x0000442306003986 */ /* 0x0001e2000c101924 */
[----:B------:R-:W-:-:S03]  /*83f0*/  ISETP.GT.AND P3, PT, R0, 0x19, P0 ;  /* 0x000000190000780c */ /* 0x000fc60000764270 */
[----:B------:R1:W-:Y:S01]  /*8400*/  @P4 STG.E desc[UR36][R4.64+0x60], R11 ;  /* 0x0000600b04004986 */ /* 0x0003e2000c101924 */
[----:B------:R-:W-:-:S03]  /*8410*/  ISETP.GT.AND P4, PT, R0, 0x20, P1 ;  /* 0x000000200000780c */ /* 0x000fc60000f84270 */
[----:B------:R-:W-:Y:S01]  /*8420*/  @P5 STG.E desc[UR36][R4.64+0x64], R37 ;  /* 0x0000642504005986 */ /* 0x000fe2000c101924 */
[----:B------:R-:W-:Y:S01]  /*8430*/  ISETP.GT.AND P5, PT, R0, 0x21, P1 ;  /* 0x000000210000780c */ /* 0x000fe20000fa4270 */
[----:B0-----:R-:W-:Y:S02]  /*8440*/  @P2 IMAD.MOV.U32 R6, RZ, RZ, R12 ;  /* 0x000000ffff062224 */ /* 0x001fe400078e000c */
[----:B------:R-:W-:Y:S02]  /*8450*/  @P2 IMAD.MOV.U32 R7, RZ, RZ, R13 ;  /* 0x000000ffff072224 */ /* 0x000fe400078e000d */
[----:B-1----:R-:W-:-:S03]  /*8460*/  FMUL R11, R42, R155 ;  /* 0x0000009b2a0b7220 */ /* 0x002fc60000400000 */
[----:B------:R0:W-:Y:S01]  /*8470*/  @P2 STG.E desc[UR36][R6.64+0x60], R3 ;  /* 0x0000600306002986 */ /* 0x0001e2000c101924 */
[----:B------:R-:W-:Y:S02]  /*8480*/  ISETP.GT.AND P2, PT, R0, 0x20, P0 ;  /* 0x000000200000780c */ /* 0x000fe40000744270 */
[----:B0-----:R-:W-:Y:S01]  /*8490*/  @P3 MOV R6, R12 ;  /* 0x0000000c00063202 */ /* 0x001fe20000000f00 */
[----:B------:R-:W-:Y:S02]  /*84a0*/  @P3 IMAD.MOV.U32 R7, RZ, RZ, R13 ;  /* 0x000000ffff073224 */ /* 0x000fe400078e000d */
[----:B------:R-:W-:-:S03]  /*84b0*/  FMUL R3, R44, R155 ;  /* 0x0000009b2c037220 */ /* 0x000fc60000400000 */
[----:B------:R0:W-:Y:S01]  /*84c0*/  @P3 STG.E desc[UR36][R6.64+0x64], R39 ;  /* 0x0000642706003986 */ /* 0x0001e2000c101924 */
[----:B------:R-:W-:-:S03]  /*84d0*/  ISETP.GT.AND P3, PT, R0, 0x21, P0 ;  /* 0x000000210000780c */ /* 0x000fc60000764270 */
[----:B------:R1:W-:Y:S01]  /*84e0*/  @P4 STG.E desc[UR36][R4.64+0x80], R9 ;  /* 0x0000800904004986 */ /* 0x0003e2000c101924 */
[----:B------:R-:W-:-:S03]  /*84f0*/  ISETP.GT.AND P4, PT, R0, 0x28, P1 ;  /* 0x000000280000780c */ /* 0x000fc60000f84270 */
[----:B------:R-:W-:Y:S01]  /*8500*/  @P5 STG.E desc[UR36][R4.64+0x84], R41 ;  /* 0x0000842904005986 */ /* 0x000fe2000c101924 */
[----:B------:R-:W-:Y:S01]  /*8510*/  ISETP.GT.AND P5, PT, R0, 0x29, P1 ;  /* 0x000000290000780c */ /* 0x000fe20000fa4270 */
[----:B0-----:R-:W-:Y:S01]  /*8520*/  @P2 IMAD.MOV.U32 R6, RZ, RZ, R12 ;  /* 0x000000ffff062224 */ /* 0x001fe200078e000c */
[----:B------:R-:W-:Y:S01]  /*8530*/  @P2 MOV R7, R13 ;  /* 0x0000000d00072202 */ /* 0x000fe20000000f00 */
[----:B-1----:R-:W-:-:S04]  /*8540*/  FMUL R9, R46, R155 ;  /* 0x0000009b2e097220 */ /* 0x002fc80000400000 */
[----:B------:R0:W-:Y:S01]  /*8550*/  @P2 STG.E desc[UR36][R6.64+0x80], R11 ;  /* 0x0000800b06002986 */ /* 0x0001e2000c101924 */
[----:B------:R-:W-:Y:S01]  /*8560*/  ISETP.GT.AND P2, PT, R0, 0x28, P0 ;  /* 0x000000280000780c */ /* 0x000fe20000744270 */
[----:B0-----:R-:W-:Y:S02]  /*8570*/  @P3 IMAD.MOV.U32 R6, RZ, RZ, R12 ;  /* 0x000000ffff063224 */ /* 0x001fe400078e000c */
[----:B------:R-:W-:Y:S01]  /*8580*/  FMUL R11, R48, R155 ;  /* 0x0000009b300b7220 */ /* 0x000fe20000400000 */
[----:B------:R-:W-:-:S05]  /*8590*/  @P3 IMAD.MOV.U32 R7, RZ, RZ, R13 ;  /* 0x000000ffff073224 */ /* 0x000fca00078e000d */
[----:B------:R0:W-:Y:S01]  /*85a0*/  @P3 STG.E desc[UR36][R6.64+0x84], R43 ;  /* 0x0000842b06003986 */ /* 0x0001e2000c101924 */
[----:B------:R-:W-:-:S03]  /*85b0*/  ISETP.GT.AND P3, PT, R0, 0x29, P0 ;  /* 0x000000290000780c */ /* 0x000fc60000764270 */
[----:B------:R1:W-:Y:S01]  /*85c0*/  @P4 STG.E desc[UR36][R4.64+0xa0], R3 ;  /* 0x0000a00304004986 */ /* 0x0003e2000c101924 */
[----:B------:R-:W-:-:S03]  /*85d0*/  ISETP.GT.AND P4, PT, R0, 0x30, P1 ;  /* 0x000000300000780c */ /* 0x000fc60000f84270 */
[----:B------:R-:W-:Y:S01]  /*85e0*/  @P5 STG.E desc[UR36][R4.64+0xa4], R45 ;  /* 0x0000a42d04005986 */ /* 0x000fe2000c101924 */
[----:B------:R-:W-:Y:S02]  /*85f0*/  ISETP.GT.AND P5, PT, R0, 0x31, P1 ;  /* 0x000000310000780c */ /* 0x000fe40000fa4270 */
[----:B0-----:R-:W-:Y:S01]  /*8600*/  @P2 MOV R6, R12 ;  /* 0x0000000c00062202 */ /* 0x001fe20000000f00 */
[----:B------:R-:W-:Y:S02]  /*8610*/  @P2 IMAD.MOV.U32 R7, RZ, RZ, R13 ;  /* 0x000000ffff072224 */ /* 0x000fe400078e000d */
[----:B-1----:R-:W-:-:S03]  /*8620*/  FMUL R3, R50, R155 ;  /* 0x0000009b32037220 */ /* 0x002fc60000400000 */
[----:B------:R0:W-:Y:S01]  /*8630*/  @P2 STG.E desc[UR36][R6.64+0xa0], R9 ;  /* 0x0000a00906002986 */ /* 0x0001e2000c101924 */
[----:B------:R-:W-:Y:S01]  /*8640*/  ISETP.GT.AND P2, PT, R0, 0x30, P0 ;  /* 0x000000300000780c */ /* 0x000fe20000744270 */
        /* <DEDUP_REMOVED lines=118> */
[C---:B------:R-:W-:Y:S02]  /*8db0*/  ISETP.GT.AND P4, PT, R0.reuse, 0x71, P0 ;  /* 0x000000710000780c */ /* 0x040fe40000784270 */
[C---:B------:R-:W-:Y:S01]  /*8dc0*/  ISETP.GT.AND P0, PT, R0.reuse, 0x79, P0 ;  /* 0x000000790000780c */ /* 0x040fe20000704270 */
[----:B------:R-:W-:Y:S01]  /*8dd0*/  @P2 STG.E desc[UR36][R4.64+0x1c4], R81 ;  /* 0x0001c45104002986 */ /* 0x000fe2000c101924 */
[C---:B------:R-:W-:Y:S02]  /*8de0*/  ISETP.GT.AND P2, PT, R0.reuse, 0x78, P1 ;  /* 0x000000780000780c */ /* 0x040fe40000f44270 */
[----:B------:R-:W-:-:S03]  /*8df0*/  ISETP.GT.AND P1, PT, R0, 0x79, P1 ;  /* 0x000000790000780c */ /* 0x000fc60000f24270 */
[----:B0-----:R-:W-:Y:S01]  /*8e00*/  @P3 MOV R6, R12 ;  /* 0x0000000c00063202 */ /* 0x001fe20000000f00 */
[----:B------:R-:W-:Y:S02]  /*8e10*/  @P3 IMAD.MOV.U32 R7, RZ, RZ, R13 ;  /* 0x000000ffff073224 */ /* 0x000fe400078e000d */
[----:B-1----:R-:W-:-:S03]  /*8e20*/  FMUL R11, R86, R155 ;  /* 0x0000009b560b7220 */ /* 0x002fc60000400000 */
[----:B------:R0:W-:Y:S02]  /*8e30*/  @P3 STG.E desc[UR36][R6.64+0x1c0], R3 ;  /* 0x0001c00306003986 */ /* 0x0001e4000c101924 */
[----:B0-----:R-:W-:Y:S01]  /*8e40*/  @P4 IMAD.MOV.U32 R6, RZ, RZ, R12 ;  /* 0x000000ffff064224 */ /* 0x001fe200078e000c */
[----:B------:R-:W-:-:S05]  /*8e50*/  @P4 MOV R7, R13 ;  /* 0x0000000d00074202 */ /* 0x000fca0000000f00 */
[----:B------:R-:W-:Y:S04]  /*8e60*/  @P4 STG.E desc[UR36][R6.64+0x1c4], R83 ;  /* 0x0001c45306004986 */ /* 0x000fe8000c101924 */
[----:B------:R-:W-:Y:S04]  /*8e70*/  @P2 STG.E desc[UR36][R4.64+0x1e0], R9 ;  /* 0x0001e00904002986 */ /* 0x000fe8000c101924 */
[----:B------:R0:W-:Y:S02]  /*8e80*/  @P1 STG.E desc[UR36][R4.64+0x1e4], R85 ;  /* 0x0001e45504001986 */ /* 0x0001e4000c101924 */
[----:B0-----:R-:W-:-:S02]  /*8e90*/  @P5 IMAD.MOV.U32 R4, RZ, RZ, R12 ;  /* 0x000000ffff045224 */ /* 0x001fc400078e000c */
[----:B------:R-:W-:-:S05]  /*8ea0*/  @P5 IMAD.MOV.U32 R5, RZ, RZ, R13 ;  /* 0x000000ffff055224 */ /* 0x000fca00078e000d */
[----:B------:R0:W-:Y:S04]  /*8eb0*/  @P5 STG.E desc[UR36][R4.64+0x1e0], R11 ;  /* 0x0001e00b04005986 */ /* 0x0001e8000c101924 */
[----:B------:R0:W-:Y:S02]  /*8ec0*/  @P0 STG.E desc[UR36][R12.64+0x1e4], R87 ;  /* 0x0001e4570c000986 */ /* 0x0001e4000c101924 */
.L_x_284:
[----:B------:R-:W-:Y:S05]  /*8ed0*/  BSYNC B0 ;  /* 0x0000000000007941 */ /* 0x000fea0003800000 */
.L_x_32:
[----:B------:R-:W-:Y:S01]  /*8ee0*/  ULDC UR4, c[0x0][0xc] ;  /* 0x0000030000047ab9 */ /* 0x000fe20000000800 */
[----:B------:R-:W-:Y:S01]  /*8ef0*/  ULDC UR5, c[0x0][0x10] ;  /* 0x0000040000057ab9 */ /* 0x000fe20000000800 */
[----:B0-----:R-:W0:Y:S01]  /*8f00*/  LDC R3, c[0x0][0x14] ;  /* 0x00000500ff037b82 */ /* 0x001e220000000800 */
[----:B------:R-:W-:Y:S01]  /*8f10*/  UIMAD.WIDE.U32 UR4, UR4, UR5, URZ ;  /* 0x00000005040472a5 */ /* 0x000fe2000f8e003f */
[----:B------:R-:W-:Y:S01]  /*8f20*/  PRMT R0, RZ, 0x7610, R0 ;  /* 0x00007610ff007816 */ /* 0x000fe20000000000 */
[----:B------:R-:W-:Y:S02]  /*8f30*/  IMAD.MOV.U32 R154, RZ, RZ, -0x1 ;  /* 0xffffffffff9a7424 */ /* 0x000fe400078e00ff */
[----:B------:R-:W-:Y:S02]  /*8f40*/  IMAD.MOV.U32 R23, RZ, RZ, -0x1 ;  /* 0xffffffffff177424 */ /* 0x000fe400078e00ff */
[----:B0-----:R-:W-:-:S04]  /*8f50*/  IMAD.WIDE.U32 R16, R3, UR4, R16 ;  /* 0x0000000403107c25 */ /* 0x001fc8000f8e0010 */
[----:B------:R-:W-:Y:S01]  /*8f60*/  IMAD R3, R3, UR5, RZ ;  /* 0x0000000503037c24 */ /* 0x000fe2000f8e02ff */
[----:B------:R-:W-:Y:S02]  /*8f70*/  ULDC.64 UR4, c[0x0][0x650] ;  /* 0x0001940000047ab9 */ /* 0x000fe40000000a00 */
[----:B------:R-:W-:Y:S02]  /*8f80*/  ISETP.GE.U32.AND P0, PT, R16, UR4, PT ;  /* 0x0000000410007c0c */ /* 0x000fe4000bf06070 */
[----:B------:R-:W-:-:S04]  /*8f90*/  IADD3 R17, R17, R3, RZ ;  /* 0x0000000311117210 */ /* 0x000fc80007ffe0ff */
[----:B------:R-:W-:-:S13]  /*8fa0*/  ISETP.GE.U32.AND.EX P0, PT, R17, UR5, PT, P0 ;  /* 0x0000000511007c0c */ /* 0x000fda000bf06100 */
[----:B------:R-:W-:Y:S05]  /*8fb0*/  @P0 BRA `(.L_x_285) ;  /* 0x0000000400640947 */ /* 0x000fea0003800000 */
[----:B------:R-:W0:Y:S01]  /*8fc0*/  S2R R12, SR_CTAID.X ;  /* 0x00000000000c7919 */ /* 0x000e220000002500 */
[----:B--2---:R-:W2:Y:S01]  /*8fd0*/  LDC.64 R10, c[0x0][0x628] ;  /* 0x00018a00ff0a7b82 */ /* 0x004ea20000000a00 */
[----:B------:R-:W-:Y:S01]  /*8fe0*/  ULDC UR4, c[0x0][0x150] ;  /* 0x0000540000047ab9 */ /* 0x000fe20000000800 */
[----:B------:R-:W-:Y:S01]  /*8ff0*/  MOV R8, R16 ;  /* 0x0000001000087202 */ /* 0x000fe20000000f00 */
[----:B------:R-:W0:Y:S01]  /*9000*/  S2R R24, SR_CTAID.Y ;  /* 0x0000000000187919 */ /* 0x000e220000002600 */
[----:B------:R-:W-:-:S04]  /*9010*/  IMAD.MOV.U32 R9, RZ, RZ, R17 ;  /* 0x000000ffff097224 */ /* 0x000fc800078e0011 */
[----:B------:R-:W1:Y:S08]  /*9020*/  LDC R21, c[0x0][0x144] ;  /* 0x00005100ff157b82 */ /* 0x000e700000000800 */
[----:B------:R-:W1:Y:S08]  /*9030*/  LDC R0, c[0x0][0x630] ;  /* 0x00018c00ff007b82 */ /* 0x000e700000000800 */
[----:B------:R-:W1:Y:S01]  /*9040*/  LDC.64 R14, c[0x0][0x620] ;  /* 0x00018800ff0e7b82 */ /* 0x000e620000000a00 */
[----:B--2---:R-:W-:-:S04]  /*9050*/  ISETP.NE.U32.AND P0, PT, R10, RZ, PT ;  /* 0x000000ff0a00720c */ /* 0x004fc80003f05070 */
[----:B------:R-:W-:Y:S02]  /*9060*/  ISETP.NE.AND.EX P0, PT, R11, RZ, PT, P0 ;  /* 0x000000ff0b00720c */ /* 0x000fe40003f05300 */
[----:B0-----:R-:W-:-:S05]  /*9070*/  I2FP.F32.U32 R3, R12 ;  /* 0x0000000c00037245 */ /* 0x001fca0000201000 */
[----:B------:R-:W-:-:S04]  /*9080*/  FMUL R3, R3, UR4 ;  /* 0x0000000403037c20 */ /* 0x000fc80008400000 */
[----:B------:R0:W2:Y:S02]  /*9090*/  F2I.U32.TRUNC.NTZ R20, R3 ;  /* 0x0000000300147305 */ /* 0x0000a4000020f000 */
[----:B------:R-:W-:Y:S05]  /*90a0*/  @!P0 BRA `(.L_x_286) ;  /* 0x0000000000288947 */ /* 0x000fea0003800000 */
[----:B0-----:R-:W0:Y:S02]  /*90b0*/  LDC R3, c[0x0][0x634] ;  /* 0x00018d00ff037b82 */ /* 0x001e240000000800 */
[----:B0-----:R-:W-:-:S05]  /*90c0*/  IADD3 R3, P0, R16, R3, RZ ;  /* 0x0000000310037210 */ /* 0x001fca0007f1e0ff */
[----:B------:R-:W-:-:S04]  /*90d0*/  IMAD.X R13, RZ, RZ, R17, P0 ;  /* 0x000000ffff0d7224 */ /* 0x000fc800000e0611 */
[----:B------:R-:W-:-:S04]  /*90e0*/  IMAD.WIDE.U32 R4, R13, R10, RZ ;  /* 0x0000000a0d047225 */ /* 0x000fc800078e00ff */
[----:B---3--:R-:W-:-:S04]  /*90f0*/  IMAD.WIDE.U32 R6, P0, R3, R11, R4 ;  /* 0x0000000b03067225 */ /* 0x008fc80007800004 */
[----:B------:R-:W-:Y:S01]  /*9100*/  IMAD.WIDE.U32 R4, R3, R10, RZ ;  /* 0x0000000a03047225 */ /* 0x000fe200078e00ff */
[----:B------:R-:W-:-:S03]  /*9110*/  IADD3.X R9, RZ, RZ, RZ, P0, !PT ;  /* 0x000000ffff097210 */ /* 0x000fc600007fe4ff */
[----:B------:R-:W-:Y:S01]  /*9120*/  IMAD.MOV.U32 R8, RZ, RZ, R7 ;  /* 0x000000ffff087224 */ /* 0x000fe200078e0007 */
[----:B------:R-:W-:-:S05]  /*9130*/  IADD3 RZ, P0, R5, R6, RZ ;  /* 0x0000000605ff7210 */ /* 0x000fca0007f1e0ff */
[----:B------:R-:W-:-:S08]  /*9140*/  IMAD.WIDE.U32.X R8, R13, R11, R8, P0 ;  /* 0x0000000b0d087225 */ /* 0x000fd000000e0408 */
.L_x_286:
[----:B------:R-:W4:Y:S01]  /*9150*/  LDC.64 R30, c[0x0][0x640] ;  /* 0x00019000ff1e7b82 */ /* 0x000f220000000a00 */
[-CC-:B-1----:R-:W-:Y:S01]  /*9160*/  SHF.R.U64 R23, R8, R0.reuse, R9.reuse ;  /* 0x0000000008177219 */ /* 0x182fe20000001209 */
[----:B------:R-:W-:Y:S01]  /*9170*/  ULDC UR4, c[0x0][0x154] ;  /* 0x0000550000047ab9 */ /* 0x000fe20000000800 */
[----:B------:R-:W-:Y:S02]  /*9180*/  SHF.R.U32.HI R0, RZ, R0, R9 ;  /* 0x00000000ff007219 */ /* 0x000fe40000011609 */
[----:B0-----:R-:W-:Y:S02]  /*9190*/  IADD3 R3, P0, RZ, -R23, RZ ;  /* 0x80000017ff037210 */ /* 0x001fe40007f1e0ff */
[----:B--2---:R-:W-:Y:S01]  /*91a0*/  IADD3 R20, -R20, RZ, RZ ;  /* 0x000000ff14147210 */ /* 0x004fe20007ffe1ff */
[----:B---3--:R-:W0:Y:S01]  /*91b0*/  LDC R6, c[0x0][0x618] ;  /* 0x00018600ff067b82 */ /* 0x008e220000000800 */
[----:B------:R-:W-:Y:S01]  /*91c0*/  MOV R7, 0x1 ;  /* 0x0000000100077802 */ /* 0x000fe20000000f00 */
[----:B------:R-:W-:-:S02]  /*91d0*/  IMAD.X R5, RZ, RZ, ~R0, P0 ;  /* 0x000000ffff057224 */ /* 0x000fc400000e0e00 */
[----:B------:R-:W-:Y:S02]  /*91e0*/  IMAD R26, R21, R20, R12 ;  /* 0x00000014151a7224 */ /* 0x000fe400078e020c */
[-C--:B------:R-:W-:Y:S02]  /*91f0*/  IMAD R0, R5, R14.reuse, RZ ;  /* 0x0000000e05007224 */ /* 0x080fe400078e02ff */
[----:B------:R-:W1:Y:S01]  /*9200*/  LDC R8, c[0x0][0x608] ;  /* 0x00018200ff087b82 */ /* 0x000e620000000800 */
[----:B------:R-:W-:-:S04]  /*9210*/  IMAD.WIDE.U32 R4, R3, R14, R16 ;  /* 0x0000000e03047225 */ /* 0x000fc800078e0010 */
[----:B------:R-:W-:Y:S01]  /*9220*/  IMAD R3, R3, R15, R0 ;  /* 0x0000000f03037224 */ /* 0x000fe200078e0200 */
[----:B------:R-:W-:Y:S02]  /*9230*/  I2FP.F32.U32 R0, R24 ;  /* 0x0000001800007245 */ /* 0x000fe40000201000 */
[----:B------:R-:W2:Y:S01]  /*9240*/  LDC R28, c[0x0][0x658] ;  /* 0x00019600ff1c7b82 */ /* 0x000ea20000000800 */
[----:B------:R-:W-:Y:S01]  /*9250*/  IMAD.IADD R3, R5, 0x1, R3 ;  /* 0x0000000105037824 */ /* 0x000fe200078e0203 */
[----:B----4-:R-:W-:Y:S01]  /*9260*/  ISETP.NE.U32.AND P0, PT, R30, RZ, PT ;  /* 0x000000ff1e00720c */ /* 0x010fe20003f05070 */
[----:B------:R-:W-:Y:S01]  /*9270*/  FMUL R0, R0, UR4 ;  /* 0x0000000400007c20 */ /* 0x000fe20008400000 */
[----:B------:R-:W-:Y:S02]  /*9280*/  IMAD.MOV.U32 R5, RZ, RZ, -0x1 ;  /* 0xffffffffff057424 */ /* 0x000fe400078e00ff */
[----:B------:R-:W-:Y:S01]  /*9290*/  ISETP.NE.AND.EX P0, PT, R31, RZ, PT, P0 ;  /* 0x000000ff1f00720c */ /* 0x000fe20003f05300 */
[----:B------:R3:W4:Y:S01]  /*92a0*/  F2I.U32.TRUNC.NTZ R13, R0 ;  /* 0x00000000000d7305 */ /* 0x000722000020f000 */
[----:B------:R-:W3:Y:S01]  /*92b0*/  LDC R15, c[0x0][0x148] ;  /* 0x00005200ff0f7b82 */ /* 0x000ee20000000800 */
[----:B0-----:R-:W-:-:S02]  /*92c0*/  SHF.R.U64 R12, R4, R6, R3 ;  /* 0x00000006040c7219 */ /* 0x001fc40000001203 */
[----:B------:R-:W-:-:S05]  /*92d0*/  SHF.R.U32.HI R3, RZ, R6, R3 ;  /* 0x00000006ff037219 */ /* 0x000fca0000011603 */
[----:B------:R-:W0:Y:S01]  /*92e0*/  LDC R20, c[0x0][0x600] ;  /* 0x00018000ff147b82 */ /* 0x000e220000000800 */
[-CC-:B-1----:R-:W-:Y:S02]  /*92f0*/  SHF.R.U64 R10, R12, R8.reuse, R3.reuse ;  /* 0x000000080c0a7219 */ /* 0x182fe40000001203 */
[----:B------:R-:W-:-:S05]  /*9300*/  SHF.R.U32.HI R3, RZ, R8, R3 ;  /* 0x00000008ff037219 */ /* 0x000fca0000011603 */
[----:B------:R-:W1:Y:S01]  /*9310*/  LDC R21, c[0x0][0x648] ;  /* 0x00019200ff157b82 */ /* 0x000e620000000800 */
[-C--:B--2---:R-:W-:Y:S02]  /*9320*/  SHF.L.U32 R4, R5, R28.reuse, RZ ;  /* 0x0000001c05047219 */ /* 0x084fe400000006ff */
[-CC-:B------:R-:W-:Y:S02]  /*9330*/  SHF.R.U64 R14, R10, R28.reuse, R3.reuse ;  /* 0x0000001c0a0e7219 */ /* 0x180fe40000001203 */
[----:B------:R-:W-:Y:S02]  /*9340*/  SHF.R.U32.HI R5, RZ, R28, R3 ;  /* 0x0000001cff057219 */ /* 0x000fe40000011603 */
[----:B------:R-:W-:Y:S01]  /*9350*/  LOP3.LUT R153, RZ, R4, RZ, 0x33, !PT ;  /* 0x00000004ff997212 */ /* 0x000fe200078e33ff */
[----:B------:R-:W2:Y:S01]  /*9360*/  LDC R25, c[0x0][0x638] ;  /* 0x00018e00ff197b82 */ /* 0x000ea20000000800 */
[----:B------:R-:W-:Y:S01]  /*9370*/  SHF.L.U32 R28, R7, R28, RZ ;  /* 0x0000001c071c7219 */ /* 0x000fe200000006ff */
[----:B------:R-:W-:-:S06]  /*9380*/  IMAD.MOV.U32 R4, RZ, RZ, R14 ;  /* 0x000000ffff047224 */ /* 0x000fcc00078e000e */
[----:B------:R-:W0:Y:S01]  /*9390*/  LDC R27, c[0x0][0x610] ;  /* 0x00018400ff1b7b82 */ /* 0x000e220000000800 */
[----:B----4-:R-:W-:Y:S05]  /*93a0*/  @!P0 BRA `(.L_x_287) ;  /* 0x0000000000288947 */ /* 0x010fea0003800000 */
        /* <DEDUP_REMOVED lines=10> */
.L_x_287:
[----:B------:R-:W-:Y:S01]  /*9450*/  ISETP.NE.AND P0, PT, R2, 0x1, PT ;  /* 0x000000010200780c */ /* 0x000fe20003f05270 */
[----:B------:R-:W-:Y:S01]  /*9460*/  IMAD.MOV R13, RZ, RZ, -R13 ;  /* 0x000000ffff0d7224 */ /* 0x000fe200078e0a0d */
[----:B-1-3--:R-:W-:Y:S02]  /*9470*/  SHF.R.U64 R0, R4, R21, R5 ;  /* 0x0000001504007219 */ /* 0x00afe40000001205 */
[----:B------:R-:W-:Y:S02]  /*9480*/  LOP3.LUT R153, R10, R153, RZ, 0xc0, !PT ;  /* 0x000000990a997212 */ /* 0x000fe400078ec0ff */
[----:B0-----:R-:W-:Y:S01]  /*9490*/  IADD3 R5, R20, -0x1, RZ ;  /* 0xffffffff14057810 */ /* 0x001fe20007ffe0ff */
[----:B------:R-:W-:Y:S02]  /*94a0*/  IMAD.MOV R3, RZ, RZ, -R0 ;  /* 0x000000ffff037224 */ /* 0x000fe400078e0a00 */
[----:B------:R-:W-:Y:S01]  /*94b0*/  IMAD R153, R28, R0, R153 ;  /* 0x000000001c997224 */ /* 0x000fe200078e0299 */
[----:B------:R-:W-:Y:S01]  /*94c0*/  LOP3.LUT R5, R12, R5, RZ, 0xc0, !PT ;  /* 0x000000050c057212 */ /* 0x000fe200078ec0ff */
[----:B--2---:R-:W-:-:S02]  /*94d0*/  IMAD R0, R3, R25, R14 ;  /* 0x0000001903007224 */ /* 0x004fc400078e020e */
[----:B------:R-:W-:Y:S02]  /*94e0*/  @P0 IMAD R26, R15, R13, R24 ;  /* 0x0000000d0f1a0224 */ /* 0x000fe400078e0218 */
[----:B------:R-:W-:Y:S02]  /*94f0*/  IMAD R4, R0, R20, R5 ;  /* 0x0000001400047224 */ /* 0x000fe400078e0205 */
[----:B------:R-:W-:Y:S02]  /*9500*/  IMAD R153, R153, R27, R26 ;  /* 0x0000001b99997224 */ /* 0x000fe400078e021a */
[----:B------:R-:W-:-:S03]  /*9510*/  IMAD.MOV.U32 R3, RZ, RZ, 0x1 ;  /* 0x00000001ff037424 */ /* 0x000fc600078e00ff */
[----:B------:R-:W-:Y:S02]  /*9520*/  SEL R154, R4, R153, !P0 ;  /* 0x00000099049a7207 */ /* 0x000fe40004000000 */
[----:B------:R-:W-:Y:S02]  /*9530*/  PRMT R0, R3, 0x7610, R0 ;  /* 0x0000761003007816 */ /* 0x000fe40000000000 */
[----:B------:R-:W-:-:S07]  /*9540*/  SEL R153, R153, R4, !P0 ;  /* 0x0000000499997207 */ /* 0x000fce0004000000 */
.L_x_285:
[----:B------:R-:W-:-:S13]  /*9550*/  LOP3.LUT P0, RZ, R0, 0xff, RZ, 0xc0, !PT ;  /* 0x000000ff00ff7812 */ /* 0x000fda000780c0ff */
[----:B------:R-:W-:Y:S05]  /*9560*/  @P0 BRA `(.L_x_288) ;  /* 0xffffff7c001c0947 */ /* 0x000fea000383ffff */
[----:B------:R-:W-:Y:S05]  /*9570*/  EXIT ;  /* 0x000000000000794d */ /* 0x000fea0003800000 */
.L_x_7:
        /* <DEDUP_REMOVED lines=9> */
[----:B------:R-:W-:Y:S01]  /*9610*/  MOV R12, R16 ;  /* 0x00000010000c7202 */ /* 0x000fe20000000f00 */
[----:B------:R-:W-:-:S06]  /*9620*/  IMAD.MOV.U32 R13, RZ, RZ, R17 ;  /* 0x000000ffff0d7224 */ /* 0x000fcc00078e0011 */
[----:B------:R-:W1:Y:S08]  /*9630*/  LDC R6, c[0x0][0x630] ;  /* 0x00018c00ff067b82 */ /* 0x000e700000000800 */
[----:B------:R-:W2:Y:S01]  /*9640*/  LDC.64 R26, c[0x0][0x620] ;  /* 0x00018800ff1a7b82 */ /* 0x000ea20000000a00 */
[----:B0-----:R-:W-:-:S04]  /*9650*/  ISETP.NE.U32.AND P0, PT, R14, RZ, PT ;  /* 0x000000ff0e00720c */ /* 0x001fc80003f05070 */
[----:B------:R-:W-:-:S13]  /*9660*/  ISETP.NE.AND.EX P0, PT, R15, RZ, PT, P0 ;  /* 0x000000ff0f00720c */ /* 0x000fda0003f05300 */
[----:B-12---:R-:W-:Y:S05]  /*9670*/  @!P0 BRA `(.L_x_290) ;  /* 0x0000000000288947 */ /* 0x006fea0003800000 */
[----:B------:R-:W0:Y:S02]  /*9680*/  LDC R9, c[0x0][0x634] ;  /* 0x00018d00ff097b82 */ /* 0x000e240000000800 */
[----:B0-----:R-:W-:-:S05]  /*9690*/  IADD3 R13, P0, R16, R9, RZ ;  /* 0x00000009100d7210 */ /* 0x001fca0007f1e0ff */
        /* <DEDUP_REMOVED lines=8> */
.L_x_290:
[----:B------:R-:W0:Y:S01]  /*9720*/  LDC.64 R28, c[0x0][0x640] ;  /* 0x00019000ff1c7b82 */ /* 0x000e220000000a00 */
[-CC-:B------:R-:W-:Y:S01]  /*9730*/  SHF.R.U64 R22, R12, R6.reuse, R13.reuse ;  /* 0x000000060c167219 */ /* 0x180fe2000000120d */
[----:B------:R-:W-:Y:S01]  /*9740*/  IMAD.MOV.U32 R30, RZ, RZ, 0x1 ;  /* 0x00000001ff1e7424 */ /* 0x000fe200078e00ff */
[----:B------:R-:W-:Y:S02]  /*9750*/  SHF.R.U32.HI R6, RZ, R6, R13 ;  /* 0x00000006ff067219 */ /* 0x000fe4000001160d */
[----:B------:R-:W-:-:S03]  /*9760*/  IADD3 R11, P0, RZ, -R22, RZ ;  /* 0x80000016ff0b7210 */ /* 0x000fc60007f1e0ff */
[----:B------:R-:W1:Y:S02]  /*9770*/  LDC R10, c[0x0][0x618] ;  /* 0x00018600ff0a7b82 */ /* 0x000e640000000800 */
[----:B------:R-:W-:-:S04]  /*9780*/  IMAD.X R9, RZ, RZ, ~R6, P0 ;  /* 0x000000ffff097224 */ /* 0x000fc800000e0e06 */
[-C--:B------:R-:W-:Y:S02]  /*9790*/  IMAD R6, R9, R26.reuse, RZ ;  /* 0x0000001a09067224 */ /* 0x080fe400078e02ff */
[----:B------:R-:W2:Y:S01]  /*97a0*/  LDC R12, c[0x0][0x608] ;  /* 0x00018200ff0c7b82 */ /* 0x000ea20000000800 */
[----:B------:R-:W-:-:S04]  /*97b0*/  IMAD.WIDE.U32 R8, R11, R26, R16 ;  /* 0x0000001a0b087225 */ /* 0x000fc800078e0010 */
[----:B------:R-:W-:-:S03]  /*97c0*/  IMAD R11, R11, R27, R6 ;  /* 0x0000001b0b0b7224 */ /* 0x000fc600078e0206 */
[----:B------:R-:W3:Y:S01]  /*97d0*/  LDC R25, c[0x0][0x658] ;  /* 0x00019600ff197b82 */ /* 0x000ee20000000800 */
[----:B0-----:R-:W-:Y:S02]  /*97e0*/  ISETP.NE.U32.AND P0, PT, R28, RZ, PT ;  /* 0x000000ff1c00720c */ /* 0x001fe40003f05070 */
[----:B------:R-:W-:Y:S02]  /*97f0*/  IADD3 R9, R9, R11, RZ ;  /* 0x0000000b09097210 */ /* 0x000fe40007ffe0ff */
[----:B------:R-:W-:-:S03]  /*9800*/  ISETP.NE.AND.EX P0, PT, R29, RZ, PT, P0 ;  /* 0x000000ff1d00720c */ /* 0x000fc60003f05300 */
[----:B------:R-:W0:Y:S01]  /*9810*/  LDC R20, c[0x0][0x600] ;  /* 0x00018000ff147b82 */ /* 0x000e220000000800 */
[-CC-:B-1----:R-:W-:Y:S01]  /*9820*/  SHF.R.U64 R14, R8, R10.reuse, R9.reuse ;  /* 0x0000000a080e7219 */ /* 0x182fe20000001209 */
[----:B------:R-:W-:Y:S01]  /*9830*/  IMAD.MOV.U32 R8, RZ, RZ, -0x1 ;  /* 0xffffffffff087424 */ /* 0x000fe200078e00ff */
[----:B------:R-:W-:-:S05]  /*9840*/  SHF.R.U32.HI R9, RZ, R10, R9 ;  /* 0x0000000aff097219 */ /* 0x000fca0000011609 */
[----:B------:R-:W1:Y:S01]  /*9850*/  LDC R26, c[0x0][0x648] ;  /* 0x00019200ff1a7b82 */ /* 0x000e620000000800 */
[-CC-:B--2---:R-:W-:Y:S02]  /*9860*/  SHF.R.U64 R21, R14, R12.reuse, R9.reuse ;  /* 0x0000000c0e157219 */ /* 0x184fe40000001209 */
[----:B------:R-:W-:-:S05]  /*9870*/  SHF.R.U32.HI R6, RZ, R12, R9 ;  /* 0x0000000cff067219 */ /* 0x000fca0000011609 */
[----:B------:R-:W2:Y:S01]  /*9880*/  LDC R27, c[0x0][0x638] ;  /* 0x00018e00ff1b7b82 */ /* 0x000ea20000000800 */
[-C--:B---3--:R-:W-:Y:S02]  /*9890*/  SHF.L.U32 R8, R8, R25.reuse, RZ ;  /* 0x0000001908087219 */ /* 0x088fe400000006ff */
[-CC-:B------:R-:W-:Y:S02]  /*98a0*/  SHF.R.U64 R23, R21, R25.reuse, R6.reuse ;  /* 0x0000001915177219 */ /* 0x180fe40000001206 */
[----:B------:R-:W-:Y:S02]  /*98b0*/  LOP3.LUT R32, RZ, R8, RZ, 0x33, !PT ;  /* 0x00000008ff207212 */ /* 0x000fe400078e33ff */
[----:B------:R-:W-:Y:S01]  /*98c0*/  SHF.R.U32.HI R9, RZ, R25, R6 ;  /* 0x00000019ff097219 */ /* 0x000fe20000011606 */
[----:B------:R-:W3:Y:S01]  /*98d0*/  LDC R31, c[0x0][0x610] ;  /* 0x00018400ff1f7b82 */ /* 0x000ee20000000800 */
[----:B------:R-:W-:Y:S01]  /*98e0*/  MOV R8, R23 ;  /* 0x0000001700087202 */ /* 0x000fe20000000f00 */
[----:B------:R-:W-:Y:S06]  /*98f0*/  @!P0 BRA `(.L_x_291) ;  /* 0x0000000000288947 */ /* 0x000fec0003800000 */
[----:B------:R-:W4:Y:S02]  /*9900*/  LDC R6, c[0x0][0x64c] ;  /* 0x00019300ff067b82 */ /* 0x000f240000000800 */
[----:B----4-:R-:W-:-:S05]  /*9910*/  IADD3 R13, P0, R23, R6, RZ ;  /* 0x00000006170d7210 */ /* 0x010fca0007f1e0ff */
[----:B------:R-:W-:-:S04]  /*9920*/  IMAD.X R15, RZ, RZ, R9, P0 ;  /* 0x000000ffff0f7224 */ /* 0x000fc800000e0609 */
[----:B------:R-:W-:-:S04]  /*9930*/  IMAD.WIDE.U32 R8, R15, R28, RZ ;  /* 0x0000001c0f087225 */ /* 0x000fc800078e00ff */
[----:B------:R-:W-:-:S04]  /*9940*/  IMAD.WIDE.U32 R10, P0, R13, R29, R8 ;  /* 0x0000001d0d0a7225 */ /* 0x000fc80007800008 */
[----:B------:R-:W-:Y:S01]  /*9950*/  IMAD.WIDE.U32 R8, R13, R28, RZ ;  /* 0x0000001c0d087225 */ /* 0x000fe200078e00ff */
[----:B------:R-:W-:-:S03]  /*9960*/  MOV R12, R11 ;  /* 0x0000000b000c7202 */ /* 0x000fc60000000f00 */
[----:B------:R-:W-:Y:S01]  /*9970*/  IMAD.X R13, RZ, RZ, RZ, P0 ;  /* 0x000000ffff0d7224 */ /* 0x000fe200000e06ff */
[----:B------:R-:W-:-:S05]  /*9980*/  IADD3 RZ, P0, R9, R10, RZ ;  /* 0x0000000a09ff7210 */ /* 0x000fca0007f1e0ff */
[----:B------:R-:W-:-:S08]  /*9990*/  IMAD.WIDE.U32.X R8, R15, R29, R12, P0 ;  /* 0x0000001d0f087225 */ /* 0x000fd000000e040c */
.L_x_291:
[----:B------:R-:W-:Y:S02]  /*99a0*/  ISETP.NE.AND P0, PT, R2, 0x1, PT ;  /* 0x000000010200780c */ /* 0x000fe40003f05270 */
[----:B-1----:R-:W-:Y:S01]  /*99b0*/  SHF.R.U64 R6, R8, R26, R9 ;  /* 0x0000001a08067219 */ /* 0x002fe20000001209 */
[----:B0-----:R-:W-:Y:S01]  /*99c0*/  VIADD R9, R20, 0xffffffff ;  /* 0xffffffff14097836 */ /* 0x001fe20000000000 */
[----:B------:R-:W-:Y:S02]  /*99d0*/  SHF.L.U32 R30, R30, R25, RZ ;  /* 0x000000191e1e7219 */ /* 0x000fe400000006ff */
[----:B------:R-:W-:Y:S01]  /*99e0*/  LOP3.LUT R5, R21, R32, RZ, 0xc0, !PT ;  /* 0x0000002015057212 */ /* 0x000fe200078ec0ff */
[----:B------:R-:W-:-:S04]  /*99f0*/  IMAD.MOV R8, RZ, RZ, -R6 ;  /* 0x000000ffff087224 */ /* 0x000fc800078e0a06 */
[----:B------:R-:W-:Y:S01]  /*9a00*/  IMAD R6, R30, R6, R5 ;  /* 0x000000061e067224 */ /* 0x000fe200078e0205 */
[----:B------:R-:W-:Y:S01]  /*9a10*/  LOP3.LUT R5, R14, R9, RZ, 0xc0, !PT ;  /* 0x000000090e057212 */ /* 0x000fe200078ec0ff */
[----:B------:R-:W-:Y:S02]  /*9a20*/  @P0 IMAD R3, R7, R24, R4 ;  /* 0x0000001807030224 */ /* 0x000fe400078e0204 */
[----:B--2---:R-:W-:Y:S01]  /*9a30*/  IMAD R4, R8, R27, R23 ;  /* 0x0000001b08047224 */ /* 0x004fe200078e0217 */
[----:B------:R-:W-:Y:S01]  /*9a40*/  MOV R8, 0x1 ;  /* 0x0000000100087802 */ /* 0x000fe20000000f00 */
[----:B---3--:R-:W-:Y:S02]  /*9a50*/  IMAD R3, R6, R31, R3 ;  /* 0x0000001f06037224 */ /* 0x008fe400078e0203 */
[----:B------:R-:W-:Y:S02]  /*9a60*/  IMAD R4, R4, R20, R5 ;  /* 0x0000001404047224 */ /* 0x000fe400078e0205 */
[----:B------:R-:W-:-:S03]  /*9a70*/  IMAD.MOV.U32 R6, RZ, RZ, R22 ;  /* 0x000000ffff067224 */ /* 0x000fc600078e0016 */
[----:B------:R-:W-:Y:S02]  /*9a80*/  SEL R21, R4, R3, !P0 ;  /* 0x0000000304157207 */ /* 0x000fe40004000000 */
[----:B------:R-:W-:-:S07]  /*9a90*/  SEL R20, R3, R4, !P0 ;  /* 0x0000000403147207 */ /* 0x000fce0004000000 */
.L_x_289:
[----:B------:R-:W-:-:S08]  /*9aa0*/  NOP ;  /* 0x0000000000007918 */ /* 0x000fd00000000000 */
[----:B------:R-:W0:-:S00]  /*9ab0*/  USETMAXREG.DEALLOC.CTAPOOL 0x28 ;  /* 0x00000028000079c8 */ /* 0x000e0000080e0500 */
[----:B0-----:R-:W-:-:S13]  /*9ac0*/  ISETP.NE.AND P0, PT, R0, RZ, PT ;  /* 0x000000ff0000720c */ /* 0x001fda0003f05270 */
[----:B------:R-:W-:Y:S05]  /*9ad0*/  @P0 EXIT ;  /* 0x000000000000094d */ /* 0x000fea0003800000 */
[----:B------:R-:W-:Y:S01]  /*9ae0*/  LOP3.LUT P0, RZ, R8, 0xff, RZ, 0xc0, !PT ;  /* 0x000000ff08ff7812 */ /* 0x000fe2000780c0ff */
[----:B------:R-:W-:Y:S01]  /*9af0*/  IMAD.MOV.U32 R0, RZ, RZ, 0x1 ;  /* 0x00000001ff007424 */ /* 0x000fe200078e00ff */
[----:B------:R-:W-:-:S11]  /*9b00*/  MOV R3, RZ ;  /* 0x000000ff00037202 */ /* 0x000fd60000000f00 */
[----:B------:R-:W-:Y:S05]  /*9b10*/  @!P0 BRA `(.L_x_292) ;  /* 0x0000000c00788947 */ /* 0x000fea0003800000 */
[----:B------:R-:W0:Y:S01]  /*9b20*/  LDC R0, c[0x0][0x28c] ;  /* 0x0000a300ff007b82 */ /* 0x000e220000000800 */
[----:B------:R-:W1:Y:S01]  /*9b30*/  S2R R11, SR_CgaCtaId ;  /* 0x00000000000b7919 */ /* 0x000e620000008800 */
[----:B------:R-:W-:Y:S01]  /*9b40*/  ULDC UR5, c[0x0][0x658] ;  /* 0x0001960000057ab9 */ /* 0x000fe20000000800 */
[----:B------:R-:W-:Y:S01]  /*9b50*/  UMOV UR7, 0xffffffff ;  /* 0xffffffff00077882 */ /* 0x000fe20000000000 */
[----:B------:R-:W-:Y:S01]  /*9b60*/  ULDC UR6, c[0x0][0xc] ;  /* 0x0000030000067ab9 */ /* 0x000fe20000000800 */
[----:B------:R-:W-:Y:S01]  /*9b70*/  USHF.L.U32 UR9, UR7, UR5, URZ ;  /* 0x0000000507097299 */ /* 0x000fe2000800063f */
[----:B------:R-:W-:Y:S01]  /*9b80*/  BSSY B0, `(.L_x_292) ;  /* 0x00000d7000007945 */ /* 0x000fe20003800000 */
[----:B------:R-:W-:Y:S01]  /*9b90*/  UMOV UR8, 0x1 ;  /* 0x0000000100087882 */ /* 0x000fe20000000000 */
[----:B------:R-:W-:Y:S01]  /*9ba0*/  ULDC UR7, c[0x0][0x10] ;  /* 0x0000040000077ab9 */ /* 0x000fe20000000800 */
[----:B------:R-:W-:Y:S01]  /*9bb0*/  USHF.L.U32 UR5, UR8, UR5, URZ ;  /* 0x0000000508057299 */ /* 0x000fe2000800063f */
[----:B------:R-:W-:Y:S01]  /*9bc0*/  IMAD.MOV.U32 R9, RZ, RZ, 0x1 ;  /* 0x00000001ff097424 */ /* 0x000fe200078e00ff */
[----:B------:R-:W-:Y:S01]  /*9bd0*/  UIMAD.WIDE.U32 UR6, UR6, UR7, URZ ;  /* 0x00000007060672a5 */ /* 0x000fe2000f8e003f */
[----:B------:R-:W-:Y:S01]  /*9be0*/  LOP3.LUT R13, R19, 0x2, RZ, 0xfc, !PT ;  /* 0x00000002130d7812 */ /* 0x000fe200078efcff */
[----:B------:R-:W-:Y:S01]  /*9bf0*/  ULDC UR8, c[0x0][0x14] ;  /* 0x0000050000087ab9 */ /* 0x000fe20000000800 */
[----:B------:R-:W-:Y:S01]  /*9c00*/  ULDC UR4, c[0x0][0x600] ;  /* 0x0001800000047ab9 */ /* 0x000fe20000000800 */
[----:B------:R-:W-:-:S02]  /*9c10*/  UIMAD.WIDE.U32 UR30, UR6, UR8, URZ ;  /* 0x00000008061e72a5 */ /* 0x000fc4000f8e003f */
[----:B------:R-:W-:Y:S02]  /*9c20*/  UIMAD UR7, UR7, UR8, URZ ;  /* 0x00000008070772a4 */ /* 0x000fe4000f8e023f */
[----:B------:R-:W-:Y:S02]  /*9c30*/  UIADD3 UR4, UR4, -0x1, URZ ;  /* 0xffffffff04047890 */ /* 0x000fe4000fffe03f */
[----:B------:R-:W-:Y:S02]  /*9c40*/  ULOP3.LUT UR6, URZ, UR9, URZ, 0x33, !UPT ;  /* 0x000000093f067292 */ /* 0x000fe4000f8e333f */
[----:B------:R-:W-:Y:S01]  /*9c50*/  UIADD3 UR7, UR31, UR7, URZ ;  /* 0x000000071f077290 */ /* 0x000fe2000fffe03f */
[----:B0-----:R-:W-:Y:S01]  /*9c60*/  VIADD R0, R0, 0x3f ;  /* 0x0000003f00007836 */ /* 0x001fe20000000000 */
[----:B------:R-:W-:-:S04]  /*9c70*/  ULDC.64 UR38, c[0x0][0x198] ;  /* 0x0000660000267ab9 */ /* 0x000fc80000000a00 */
[----:B------:R-:W-:-:S04]  /*9c80*/  SHF.R.S32.HI R3, RZ, 0x1f, R0 ;  /* 0x0000001fff037819 */ /* 0x000fc80000011400 */
[----:B------:R-:W-:Y:S01]  /*9c90*/  LEA.HI R8, R3, R0, RZ, 0x6 ;  /* 0x0000000003087211 */ /* 0x000fe200078f30ff */
[C---:B-1----:R-:W-:Y:S01]  /*9ca0*/  IMAD.SHL.U32 R10, R11.reuse, 0x20, RZ ;  /* 0x000000200b0a7824 */ /* 0x042fe200078e00ff */
[----:B------:R-:W-:Y:S01]  /*9cb0*/  SHF.L.U32 R11, R11, 0xa, RZ ;  /* 0x0000000a0b0b7819 */ /* 0x000fe200000006ff */
[----:B------:R-:W-:Y:S01]  /*9cc0*/  IMAD.MOV.U32 R3, RZ, RZ, RZ ;  /* 0x000000ffff037224 */ /* 0x000fe200078e00ff */
[----:B------:R-:W-:Y:S02]  /*9cd0*/  SHF.R.S32.HI R8, RZ, 0x6, R8 ;  /* 0x00000006ff087819 */ /* 0x000fe40000011408 */
[----:B------:R-:W-:Y:S02]  /*9ce0*/  MOV R0, 0x1 ;  /* 0x0000000100007802 */ /* 0x000fe40000000f00 */
[----:B------:R-:W-:Y:S01]  /*9cf0*/  LOP3.LUT R10, R10, 0x60, RZ, 0xc0, !PT ;  /* 0x000000600a0a7812 */ /* 0x000fe200078ec0ff */
[----:B------:R-:W-:Y:S01]  /*9d00*/  VIADD R12, R8, 0x1 ;  /* 0x00000001080c7836 */ /* 0x000fe20000000000 */
[----:B------:R-:W-:-:S07]  /*9d10*/  LOP3.LUT R11, R11, 0xc00, RZ, 0xc0, !PT ;  /* 0x00000c000b0b7812 */ /* 0x000fce00078ec0ff */
.L_x_303:
[----:B------:R-:W-:-:S03]  /*9d20*/  UMOV UR8, 0xffffffff ;  /* 0xffffffff00087882 */ /* 0x000fc60000000000 */
[----:B------:R-:W-:Y:S05]  /*9d30*/  BRA.DIV UR8, `(.L_x_293) ;  /* 0x0000000e08907947 */ /* 0x000fea000b800000 */
[----:B------:R-:W-:-:S13]  /*9d40*/  ELECT P6, URZ, PT ;  /* 0x00000000003f782f */ /* 0x000fda00038c0000 */
.L_x_312:
[----:B------:R-:W0:Y:S01]  /*9d50*/  LDC R4, c[0x0][0x28c] ;  /* 0x0000a300ff047b82 */ /* 0x000e220000000800 */
[----:B------:R-:W-:Y:S01]  /*9d60*/  BSSY B1, `(.L_x_294) ;  /* 0x0000044000017945 */ /* 0x000fe20003800000 */
[----:B0-----:R-:W-:-:S13]  /*9d70*/  ISETP.LT.OR P6, PT, R4, 0x1, !P6 ;  /* 0x000000010400780c */ /* 0x001fda00077c1670 */
[----:B------:R-:W-:Y:S05]  /*9d80*/  @P6 BRA `(.L_x_295) ;  /* 0x0000000400046947 */ /* 0x000fea0003800000 */
[----:B------:R-:W-:Y:S01]  /*9d90*/  IMAD R21, R21, 0x80, R10 ;  /* 0x0000008015157824 */ /* 0x000fe200078e020a */
[----:B------:R-:W-:Y:S01]  /*9da0*/  SHF.L.U32 R22, R20, 0x8, RZ ;  /* 0x0000000814167819 */ /* 0x000fe200000006ff */
[----:B------:R-:W-:Y:S01]  /*9db0*/  IMAD.MOV.U32 R24, RZ, RZ, RZ ;  /* 0x000000ffff187224 */ /* 0x000fe200078e00ff */
[----:B------:R-:W-:Y:S01]  /*9dc0*/  MOV R5, R0 ;  /* 0x0000000000057202 */ /* 0x000fe20000000f00 */
[----:B------:R-:W-:Y:S02]  /*9dd0*/  IMAD.MOV.U32 R4, RZ, RZ, R12 ;  /* 0x000000ffff047224 */ /* 0x000fe400078e000c */
[----:B------:R-:W-:-:S07]  /*9de0*/  IMAD.MOV.U32 R14, RZ, RZ, R3 ;  /* 0x000000ffff0e7224 */ /* 0x000fce00078e0003 */
.L_x_298:
[----:B------:R-:W0:Y:S01]  /*9df0*/  S2R R20, SR_CgaCtaId ;  /* 0x0000000000147919 */ /* 0x000e220000008800 */
[----:B------:R-:W-:Y:S02]  /*9e00*/  MOV R7, 0x400 ;  /* 0x0000040000077802 */ /* 0x000fe40000000f00 */
[----:B------:R-:W-:-:S13]  /*9e10*/  LOP3.LUT P1, RZ, R18, 0x7f, RZ, 0xc0, !PT ;  /* 0x0000007f12ff7812 */ /* 0x000fda000782c0ff */
[----:B------:R-:W1:Y:S01]  /*9e20*/  @!P1 LDC R15, c[0x0][0x500] ;  /* 0x00014000ff0f9b82 */ /* 0x000e620000000800 */
[----:B0-----:R-:W-:Y:S02]  /*9e30*/  LEA R23, R20, R7, 0x18 ;  /* 0x0000000714177211 */ /* 0x001fe400078ec0ff */
[----:B------:R-:W-:-:S03]  /*9e40*/  SHF.L.U32 R7, R5, 0x1f, RZ ;  /* 0x0000001f05077819 */ /* 0x000fc600000006ff */
[----:B------:R-:W-:-:S04]  /*9e50*/  IMAD R20, R14, 0x8, R23 ;  /* 0x000000080e147824 */ /* 0x000fc800078e0217 */
[----:B------:R-:W0:Y:S02]  /*9e60*/  SYNCS.PHASECHK.TRANS64.TRYWAIT P0, [R20+URZ+0x10], R7 ;  /* 0x00001007140075a7 */ /* 0x000e24000800017f */
[----:B01----:R-:W-:Y:S05]  /*9e70*/  @!P0 BRA `(.L_x_296) ;  /* 0x0000000c00608947 */ /* 0x003fea0003800000 */
.L_x_313:
[----:B0-----:R-:W-:Y:S01]  /*9e80*/  PRMT R7, R13, 0x9910, RZ ;  /* 0x000099100d077816 */ /* 0x001fe200000000ff */
[----:B------:R0:W-:Y:S03]  /*9e90*/  @!P1 SYNCS.ARRIVE.TRANS64 RZ, [R20+URZ], R15 ;  /* 0x0000000f14ff99a7 */ /* 0x0001e6000800003f */
[----:B------:R-:W-:-:S13]  /*9ea0*/  ISETP.NE.AND P0, PT, R7, 0x2, PT ;  /* 0x000000020700780c */ /* 0x000fda0003f05270 */
[----:B0-----:R-:W-:Y:S05]  /*9eb0*/  @P0 BRA `(.L_x_297) ;  /* 0x0000000000040947 */ /* 0x001fea0003800000 */
[----:B------:R-:W-:Y:S01]  /*9ec0*/  BPT.TRAP 0x1 ;  /* 0x000000040000795c */ /* 0x000fe20000300000 */
.L_x_297:
[----:B------:R-:W-:Y:S01]  /*9ed0*/  LEA R7, R14, R23, 0x10 ;  /* 0x000000170e077211 */ /* 0x000fe200078e80ff */
[----:B------:R-:W-:Y:S01]  /*9ee0*/  VIADD R4, R4, 0xffffffff ;  /* 0xffffffff04047836 */ /* 0x000fe20000000000 */
[----:B------:R-:W-:Y:S01]  /*9ef0*/  R2UR UR34, R24 ;  /* 0x00000000182272ca */ /* 0x000fe200000e0000 */
[----:B------:R-:W-:Y:S01]  /*9f00*/  UIADD3 UR14, UP0, UR38, 0xf0, URZ ;  /* 0x000000f0260e7890 */ /* 0x000fe2000ff1e03f */
[----:B------:R-:W-:Y:S01]  /*9f10*/  R2UR UR24, R7 ;  /* 0x00000000071872ca */ /* 0x000fe200000e0000 */
[----:B------:R-:W-:Y:S01]  /*9f20*/  IMAD R7, R14, 0x2000, R11 ;  /* 0x000020000e077824 */ /* 0x000fe200078e020b */
[----:B------:R-:W-:Y:S01]  /*9f30*/  R2UR UR33, R20 ;  /* 0x00000000142172ca */ /* 0x000fe200000e0000 */
[----:B------:R-:W-:Y:S01]  /*9f40*/  UIADD3 UR40, UP1, UR38, 0x1f0, URZ ;  /* 0x000001f026287890 */ /* 0x000fe2000ff3e03f */
[----:B------:R-:W-:Y:S01]  /*9f50*/  R2UR UR36, R6 ;  /* 0x00000000062472ca */ /* 0x000fe200000e0000 */
[----:B------:R-:W-:Y:S01]  /*9f60*/  IMAD R7, R7, 0x4, R23 ;  /* 0x0000000407077824 */ /* 0x000fe200078e0217 */
[----:B------:R-:W-:Y:S01]  /*9f70*/  R2UR UR35, R22 ;  /* 0x00000000162372ca */ /* 0x000fe200000e0000 */
[----:B------:R-:W-:Y:S01]  /*9f80*/  UIADD3.X UR15, URZ, UR39, URZ, UP0, !UPT ;  /* 0x000000273f0f7290 */ /* 0x000fe200087fe43f */
[----:B------:R-:W-:Y:S01]  /*9f90*/  R2UR UR19, R21 ;  /* 0x00000000151372ca */ /* 0x000fe200000e0000 */
[----:B------:R-:W-:Y:S01]  /*9fa0*/  UIADD3.X UR41, URZ, UR39, URZ, UP1, !UPT ;  /* 0x000000273f297290 */ /* 0x000fe20008ffe43f */
[----:B------:R-:W-:Y:S01]  /*9fb0*/  R2UR UR8, R7 ;  /* 0x00000000070872ca */ /* 0x000fe200000e0000 */
[----:B------:R-:W-:Y:S01]  /*9fc0*/  UIADD3 UR26, UR34, 0x20, URZ ;  /* 0x00000020221a7890 */ /* 0x000fe2000fffe03f */
[----:B------:R-:W-:Y:S01]  /*9fd0*/  ISETP.GT.AND P1, PT, R4, 0x1, PT ;  /* 0x000000010400780c */ /* 0x000fe20003f24270 */
[----:B------:R-:W-:Y:S01]  /*9fe0*/  UIADD3 UR32, UR24, 0x100, URZ ;  /* 0x0000010018207890 */ /* 0x000fe2000fffe03f */
[----:B------:R-:W-:Y:S01]  /*9ff0*/  IADD3 R14, R14, 0x1, RZ ;  /* 0x000000010e0e7810 */ /* 0x000fe20007ffe0ff */
[----:B------:R-:W-:Y:S01]  /*a000*/  UIADD3 UR24, UR24, 0x8100, URZ ;  /* 0x0000810018187890 */ /* 0x000fe2000fffe03f */
[----:B------:R-:W-:Y:S01]  /*a010*/  VIADD R24, R24, 0x40 ;  /* 0x0000004018187836 */ /* 0x000fe20000000000 */
[----:B------:R-:W-:Y:S01]  /*a020*/  UMOV UR22, 0x0 ;  /* 0x0000000000167882 */ /* 0x000fe20000000000 */
[----:B------:R-:W-:Y:S01]  /*a030*/  UMOV UR23, 0x10000000 ;  /* 0x1000000000177882 */ /* 0x000fe20000000000 */
[----:B------:R-:W-:Y:S01]  /*a040*/  ISETP.NE.AND P0, PT, R14, 0x2, PT ;  /* 0x000000020e00780c */ /* 0x000fe20003f05270 */
[----:B------:R-:W-:Y:S01]  /*a050*/  UMOV UR25, UR33 ;  /* 0x0000002100197c82 */ /* 0x000fe20008000000 */
[----:B------:R-:W-:Y:S01]  /*a060*/  UMOV UR28, UR36 ;  /* 0x00000024001c7c82 */ /* 0x000fe20008000000 */
[----:B------:R-:W-:Y:S01]  /*a070*/  UMOV UR27, UR35 ;  /* 0x00000023001b7c82 */ /* 0x000fe20008000000 */
[----:B------:R-:W-:Y:S01]  /*a080*/  UIADD3 UR16, UR8, 0x20100, URZ ;  /* 0x0002010008107890 */ /* 0x000fe2000fffe03f */
[----:B------:R0:W-:Y:S01]  /*a090*/  UTMALDG.3D [UR32], [UR14], desc[UR22] ;  /* 0x000016200e0075b4 */ /* 0x0001e20008011000 */
[----:B------:R-:W-:Y:S01]  /*a0a0*/  UIADD3 UR8, UR8, 0x24100, URZ ;  /* 0x0002410008087890 */ /* 0x000fe2000fffe03f */
[----:B------:R-:W-:Y:S01]  /*a0b0*/  SEL R20, RZ, 0x1, P0 ;  /* 0x00000001ff147807 */ /* 0x000fe20000000000 */
[----:B------:R-:W-:Y:S01]  /*a0c0*/  UMOV UR13, 0xf0000 ;  /* 0x000f0000000d7882 */ /* 0x000fe20000000000 */
[----:B------:R-:W-:Y:S01]  /*a0d0*/  UMOV UR17, UR33 ;  /* 0x0000002100117c82 */ /* 0x000fe20008000000 */
[----:B------:R-:W-:Y:S01]  /*a0e0*/  UMOV UR18, UR34 ;  /* 0x0000002200127c82 */ /* 0x000fe20008000000 */
[----:B------:R-:W-:Y:S01]  /*a0f0*/  UMOV UR20, UR36 ;  /* 0x0000002400147c82 */ /* 0x000fe20008000000 */
[----:B------:R-:W-:Y:S01]  /*a100*/  UMOV UR9, UR33 ;  /* 0x0000002100097c82 */ /* 0x000fe20008000000 */
[----:B------:R-:W-:Y:S01]  /*a110*/  UMOV UR11, UR19 ;  /* 0x00000013000b7c82 */ /* 0x000fe20008000000 */
[----:B------:R-:W-:Y:S01]  /*a120*/  UMOV UR12, UR36 ;  /* 0x00000024000c7c82 */ /* 0x000fe20008000000 */
[----:B------:R0:W-:Y:S01]  /*a130*/  UTMALDG.3D [UR24], [UR14], desc[UR22] ;  /* 0x000016180e0075b4 */ /* 0x0001e20008011000 */
[----:B------:R-:W-:Y:S01]  /*a140*/  UMOV UR10, UR26 ;  /* 0x0000001a000a7c82 */ /* 0x000fe20008000000 */
[----:B------:R-:W-:-:S02]  /*a150*/  LOP3.LUT R5, R5, R20, RZ, 0x3c, !PT ;  /* 0x0000001405057212 */ /* 0x000fc400078e3cff */
[----:B------:R-:W-:Y:S01]  /*a160*/  SEL R14, R14, RZ, P0 ;  /* 0x000000ff0e0e7207 */ /* 0x000fe20000000000 */
[----:B------:R0:W-:Y:S01]  /*a170*/  UTMALDG.3D.MULTICAST [UR16], [UR40], UR13, desc[UR22] ;  /* 0x00001610280073b4 */ /* 0x0001e2000801180d */
[----:B------:R0:W-:Y:S02]  /*a180*/  UTMALDG.3D.MULTICAST [UR8], [UR40], UR13, desc[UR22] ;  /* 0x00001608280073b4 */ /* 0x0001e4000801180d */
[----:B0-----:R-:W-:Y:S05]  /*a190*/  @P1 BRA `(.L_x_298) ;  /* 0xfffffffc00141947 */ /* 0x001fea000383ffff */
.L_x_295:
[----:B------:R-:W-:Y:S05]  /*a1a0*/  BSYNC B1 ;  /* 0x0000000000017941 */ /* 0x000fea0003800000 */
.L_x_294:
[----:B------:R-:W-:Y:S01]  /*a1b0*/  LOP3.LUT P1, RZ, R9, 0xff, RZ, 0xc0, !PT ;  /* 0x000000ff09ff7812 */ /* 0x000fe2000782c0ff */
[----:B------:R-:W-:Y:S01]  /*a1c0*/  ULDC.64 UR8, c[0x0][0x650] ;  /* 0x0001940000087ab9 */ /* 0x000fe20000000a00 */
[----:B------:R-:W-:Y:S01]  /*a1d0*/  IADD3 R3, R8, R3, RZ ;  /* 0x0000000308037210 */ /* 0x000fe20007ffe0ff */
[----:B------:R-:W-:Y:S01]  /*a1e0*/  BSSY B1, `(.L_x_299) ;  /* 0x000006e000017945 */ /* 0x000fe20003800000 */
[----:B------:R-:W-:Y:S01]  /*a1f0*/  IADD3 R16, P2, R16, UR30, RZ ;  /* 0x0000001e10107c10 */ /* 0x000fe2000ff5e0ff */
[----:B------:R-:W-:Y:S01]  /*a200*/  IMAD.MOV.U32 R20, RZ, RZ, -0x1 ;  /* 0xffffffffff147424 */ /* 0x000fe200078e00ff */
[----:B------:R-:W-:Y:S01]  /*a210*/  ISETP.GT.U32.AND P0, PT, R3, 0x1, PT ;  /* 0x000000010300780c */ /* 0x000fe20003f04070 */
[----:B------:R-:W-:Y:S01]  /*a220*/  IMAD.MOV.U32 R21, RZ, RZ, -0x1 ;  /* 0xffffffffff157424 */ /* 0x000fe200078e00ff */
[----:B------:R-:W-:Y:S02]  /*a230*/  SHF.R.U32.HI R4, RZ, 0x1, R3 ;  /* 0x00000001ff047819 */ /* 0x000fe40000011603 */
[----:B------:R-:W-:-:S02]  /*a240*/  ISETP.LT.U32.AND P0, PT, R8, 0x2, P0 ;  /* 0x000000020800780c */ /* 0x000fc40000701070 */
[----:B------:R-:W-:Y:S01]  /*a250*/  IADD3.X R17, R17, UR7, RZ, P2, !PT ;  /* 0x0000000711117c10 */ /* 0x000fe200097fe4ff */
[----:B------:R-:W0:Y:S01]  /*a260*/  @P1 S2R R6, SR_CgaCtaId ;  /* 0x0000000000061919 */ /* 0x000e220000008800 */
[----:B------:R-:W-:Y:S02]  /*a270*/  @P1 MOV R5, 0x400 ;  /* 0x0000040000051802 */ /* 0x000fe40000000f00 */
[----:B------:R-:W-:Y:S02]  /*a280*/  ISETP.GE.U32.AND P2, PT, R16, UR8, PT ;  /* 0x0000000810007c0c */ /* 0x000fe4000bf46070 */
[----:B------:R-:W-:Y:S02]  /*a290*/  LOP3.LUT R4, R4, 0x1, RZ, 0xc0, !PT ;  /* 0x0000000104047812 */ /* 0x000fe400078ec0ff */
[----:B------:R-:W-:Y:S02]  /*a2a0*/  LOP3.LUT R3, R3, 0x1, RZ, 0xc0, !PT ;  /* 0x0000000103037812 */ /* 0x000fe400078ec0ff */
[----:B------:R-:W-:-:S02]  /*a2b0*/  PRMT R9, RZ, 0x7610, R9 ;  /* 0x00007610ff097816 */ /* 0x000fc40000000009 */
[----:B0-----:R-:W-:Y:S02]  /*a2c0*/  @P1 LEA R5, R6, R5, 0x18 ;  /* 0x0000000506051211 */ /* 0x001fe400078ec0ff */
[----:B------:R-:W-:Y:S02]  /*a2d0*/  MOV R6, 0xffffffff ;  /* 0xffffffff00067802 */ /* 0x000fe40000000f00 */
[----:B------:R0:W-:Y:S01]  /*a2e0*/  @P1 SYNCS.ARRIVE.TRANS64.A1T0 RZ, [R5+URZ+0x38], RZ ;  /* 0x000038ff05ff19a7 */ /* 0x0001e2000810003f */
[----:B------:R-:W-:-:S04]  /*a2f0*/  ISETP.NE.U32.AND P1, PT, R4, 0x1, PT ;  /* 0x000000010400780c */ /* 0x000fc80003f25070 */
[----:B------:R-:W-:Y:S02]  /*a300*/  ISETP.GT.U32.AND P1, PT, R8, 0x1, !P1 ;  /* 0x000000010800780c */ /* 0x000fe40004f24070 */
[----:B0-----:R-:W-:Y:S02]  /*a310*/  SEL R5, RZ, 0x1, !P0 ;  /* 0x00000001ff057807 */ /* 0x001fe40004000000 */
[----:B------:R-:W-:Y:S02]  /*a320*/  ISETP.GE.U32.AND.EX P0, PT, R17, UR9, PT, P2 ;  /* 0x0000000911007c0c */ /* 0x000fe4000bf06120 */
[----:B------:R-:W-:-:S04]  /*a330*/  SEL R4, RZ, 0x1, !P1 ;  /* 0x00000001ff047807 */ /* 0x000fc80004800000 */
[----:B------:R-:W-:Y:S02]  /*a340*/  LOP3.LUT R0, R4, R0, R5, 0x96, !PT ;  /* 0x0000000004007212 */ /* 0x000fe400078e9605 */
[----:B------:R-:W-:-:S05]  /*a350*/  PRMT R4, RZ, 0x7610, R4 ;  /* 0x00007610ff047816 */ /* 0x000fca0000000004 */
[----:B------:R-:W-:Y:S05]  /*a360*/  @P0 BRA `(.L_x_300) ;  /* 0x0000000400540947 */ /* 0x000fea0003800000 */
[----:B------:R-:W0:Y:S01]  /*a370*/  S2R R15, SR_CTAID.X ;  /* 0x00000000000f7919 */ /* 0x000e220000002500 */
[----:B------:R-:W-:Y:S01]  /*a380*/  ULDC.64 UR8, c[0x0][0x628] ;  /* 0x00018a0000087ab9 */ /* 0x000fe20000000a00 */
[----:B------:R-:W-:Y:S01]  /*a390*/  ULDC UR11, c[0x0][0x630] ;  /* 0x00018c00000b7ab9 */ /* 0x000fe20000000800 */
[----:B------:R-:W-:Y:S01]  /*a3a0*/  ISETP.NE.U32.AND P0, PT, RZ, UR8, PT ;  /* 0x00000008ff007c0c */ /* 0x000fe2000bf05070 */
[----:B------:R-:W1:Y:S01]  /*a3b0*/  S2R R20, SR_CTAID.Y ;  /* 0x0000000000147919 */ /* 0x000e620000002600 */
[----:B------:R-:W-:Y:S01]  /*a3c0*/  ULDC UR12, c[0x0][0x150] ;  /* 0x00005400000c7ab9 */ /* 0x000fe20000000800 */
[----:B------:R-:W-:Y:S01]  /*a3d0*/  IMAD.MOV.U32 R4, RZ, RZ, R16 ;  /* 0x000000ffff047224 */ /* 0x000fe200078e0010 */
[----:B------:R-:W-:Y:S02]  /*a3e0*/  ISETP.NE.AND.EX P0, PT, RZ, UR9, PT, P0 ;  /* 0x00000009ff007c0c */ /* 0x000fe4000bf05300 */
[----:B------:R-:W-:Y:S02]  /*a3f0*/  MOV R5, R17 ;  /* 0x0000001100057202 */ /* 0x000fe40000000f00 */
[----:B0-----:R-:W-:-:S09]  /*a400*/  I2FP.F32.U32 R22, R15 ;  /* 0x0000000f00167245 */ /* 0x001fd20000201000 */
[----:B------:R-:W-:Y:S05]  /*a410*/  @!P0 BRA `(.L_x_301) ;  /* 0x0000000000288947 */ /* 0x000fea0003800000 */
[----:B------:R-:W-:Y:S02]  /*a420*/  ULDC UR10, c[0x0][0x634] ;  /* 0x00018d00000a7ab9 */ /* 0x000fe40000000800 */
[----:B------:R-:W-:-:S05]  /*a430*/  IADD3 R5, P0, R16, UR10, RZ ;  /* 0x0000000a10057c10 */ /* 0x000fca000ff1e0ff */
[----:B------:R-:W-:-:S04]  /*a440*/  IMAD.X R21, RZ, RZ, R17, P0 ;  /* 0x000000ffff157224 */ /* 0x000fc800000e0611 */
[----:B------:R-:W-:-:S04]  /*a450*/  IMAD.WIDE.U32 R6, R21, UR8, RZ ;  /* 0x0000000815067c25 */ /* 0x000fc8000f8e00ff */
[----:B------:R-:W-:-:S04]  /*a460*/  IMAD.WIDE.U32 R6, P0, R5, UR9, R6 ;  /* 0x0000000905067c25 */ /* 0x000fc8000f800006 */
[----:B------:R-:W-:-:S04]  /*a470*/  IMAD.WIDE.U32 R4, R5, UR8, RZ ;  /* 0x0000000805047c25 */ /* 0x000fc8000f8e00ff */
[----:B------:R-:W-:Y:S01]  /*a480*/  IMAD.MOV.U32 R4, RZ, RZ, R7 ;  /* 0x000000ffff047224 */ /* 0x000fe200078e0007 */
[----:B------:R-:W-:Y:S02]  /*a490*/  IADD3 RZ, P1, R5, R6, RZ ;  /* 0x0000000605ff7210 */ /* 0x000fe40007f3e0ff */
[----:B------:R-:W-:-:S03]  /*a4a0*/  IADD3.X R5, RZ, RZ, RZ, P0, !PT ;  /* 0x000000ffff057210 */ /* 0x000fc600007fe4ff */
[----:B------:R-:W-:-:S08]  /*a4b0*/  IMAD.WIDE.U32.X R4, R21, UR9, R4, P1 ;  /* 0x0000000915047c25 */ /* 0x000fd000088e0404 */
.L_x_301:
[--C-:B------:R-:W-:Y:S01]  /*a4c0*/  SHF.R.U64 R14, R4, UR11, R5.reuse ;  /* 0x0000000b040e7c19 */ /* 0x100fe20008001205 */
[----:B------:R-:W-:Y:S01]  /*a4d0*/  FMUL R22, R22, UR12 ;  /* 0x0000000c16167c20 */ /* 0x000fe20008400000 */
[----:B------:R-:W-:Y:S01]  /*a4e0*/  SHF.R.U32.HI R4, RZ, UR11, R5 ;  /* 0x0000000bff047c19 */ /* 0x000fe20008011605 */
[----:B------:R-:W0:Y:S01]  /*a4f0*/  LDC R6, c[0x0][0x144] ;  /* 0x00005100ff067b82 */ /* 0x000e220000000800 */
[----:B------:R-:W-:Y:S01]  /*a500*/  IADD3 R5, P0, RZ, -R14, RZ ;  /* 0x8000000eff057210 */ /* 0x000fe20007f1e0ff */
[----:B------:R-:W-:Y:S01]  /*a510*/  ULDC UR10, c[0x0][0x154] ;  /* 0x00005500000a7ab9 */ /* 0x000fe20000000800 */
[----:B-1----:R-:W-:Y:S01]  /*a520*/  I2FP.F32.U32 R7, R20 ;  /* 0x0000001400077245 */ /* 0x002fe20000201000 */
[----:B------:R-:W-:Y:S01]  /*a530*/  ULDC.64 UR8, c[0x0][0x620] ;  /* 0x0001880000087ab9 */ /* 0x000fe20000000a00 */
[----:B------:R-:W-:Y:S01]  /*a540*/  IADD3.X R4, RZ, ~R4, RZ, P0, !PT ;  /* 0x80000004ff047210 */ /* 0x000fe200007fe4ff */
[----:B------:R-:W1:Y:S01]  /*a550*/  F2I.U32.TRUNC.NTZ R22, R22 ;  /* 0x0000001600167305 */ /* 0x000e62000020f000 */
[----:B------:R-:W-:Y:S01]  /*a560*/  ISETP.NE.AND P2, PT, R2, 0x1, PT ;  /* 0x000000010200780c */ /* 0x000fe20003f45270 */
[----:B------:R-:W-:Y:S01]  /*a570*/  FMUL R23, R7, UR10 ;  /* 0x0000000a07177c20 */ /* 0x000fe20008400000 */
[----:B------:R-:W2:Y:S01]  /*a580*/  LDC R25, c[0x0][0x148] ;  /* 0x00005200ff197b82 */ /* 0x000ea20000000800 */
[----:B------:R-:W-:Y:S01]  /*a590*/  IMAD R4, R4, UR8, RZ ;  /* 0x0000000804047c24 */ /* 0x000fe2000f8e02ff */
[----:B------:R-:W-:-:S02]  /*a5a0*/  ULDC.64 UR10, c[0x0][0x640] ;  /* 0x00019000000a7ab9 */ /* 0x000fc40000000a00 */
[----:B------:R-:W-:Y:S01]  /*a5b0*/  ISETP.NE.U32.AND P0, PT, RZ, UR10, PT ;  /* 0x0000000aff007c0c */ /* 0x000fe2000bf05070 */
[----:B------:R-:W3:Y:S01]  /*a5c0*/  F2I.U32.TRUNC.NTZ R23, R23 ;  /* 0x0000001700177305 */ /* 0x000ee2000020f000 */
[C---:B------:R-:W-:Y:S02]  /*a5d0*/  IMAD R7, R5.reuse, UR9, R4 ;  /* 0x0000000905077c24 */ /* 0x040fe4000f8e0204 */
[----:B------:R-:W-:Y:S01]  /*a5e0*/  IMAD.WIDE.U32 R4, R5, UR8, R16 ;  /* 0x0000000805047c25 */ /* 0x000fe2000f8e0010 */
[----:B------:R-:W-:Y:S01]  /*a5f0*/  ULDC UR8, c[0x0][0x618] ;  /* 0x0001860000087ab9 */ /* 0x000fe20000000800 */
[----:B------:R-:W-:Y:S02]  /*a600*/  ISETP.NE.AND.EX P0, PT, RZ, UR11, PT, P0 ;  /* 0x0000000bff007c0c */ /* 0x000fe4000bf05300 */
[----:B-1----:R-:W-:Y:S01]  /*a610*/  IMAD.MOV R22, RZ, RZ, -R22 ;  /* 0x000000ffff167224 */ /* 0x002fe200078e0a16 */
[----:B------:R-:W-:-:S03]  /*a620*/  IADD3 R5, R5, R7, RZ ;  /* 0x0000000705057210 */ /* 0x000fc60007ffe0ff */
[----:B0-----:R-:W-:Y:S01]  /*a630*/  IMAD R15, R6, R22, R15 ;  /* 0x00000016060f7224 */ /* 0x001fe200078e020f */
[--C-:B------:R-:W-:Y:S02]  /*a640*/  SHF.R.U64 R21, R4, UR8, R5.reuse ;  /* 0x0000000804157c19 */ /* 0x100fe40008001205 */
[----:B------:R-:W-:Y:S01]  /*a650*/  SHF.R.U32.HI R4, RZ, UR8, R5 ;  /* 0x00000008ff047c19 */ /* 0x000fe20008011605 */
[----:B------:R-:W-:Y:S01]  /*a660*/  ULDC UR8, c[0x0][0x608] ;  /* 0x0001820000087ab9 */ /* 0x000fe20000000800 */
[----:B---3--:R-:W-:Y:S02]  /*a670*/  IMAD.MOV R6, RZ, RZ, -R23 ;  /* 0x000000ffff067224 */ /* 0x008fe400078e0a17 */
[--C-:B------:R-:W-:Y:S02]  /*a680*/  SHF.R.U32.HI R5, RZ, UR8, R4.reuse ;  /* 0x00000008ff057c19 */ /* 0x100fe40008011604 */
[----:B------:R-:W-:Y:S01]  /*a690*/  SHF.R.U64 R22, R21, UR8, R4 ;  /* 0x0000000815167c19 */ /* 0x000fe20008001204 */
[----:B------:R-:W-:Y:S01]  /*a6a0*/  ULDC UR8, c[0x0][0x658] ;  /* 0x0001960000087ab9 */ /* 0x000fe20000000800 */
[----:B--2---:R-:W-:Y:S01]  /*a6b0*/  @P2 IMAD R15, R25, R6, R20 ;  /* 0x00000006190f2224 */ /* 0x004fe200078e0214 */
[----:B------:R-:W-:-:S02]  /*a6c0*/  SHF.R.U32.HI R23, RZ, UR8, R5 ;  /* 0x00000008ff177c19 */ /* 0x000fc40008011605 */
[----:B------:R-:W-:-:S03]  /*a6d0*/  SHF.R.U64 R20, R22, UR8, R5 ;  /* 0x0000000816147c19 */ /* 0x000fc60008001205 */
[----:B------:R-:W-:Y:S01]  /*a6e0*/  IMAD.MOV.U32 R5, RZ, RZ, R23 ;  /* 0x000000ffff057224 */ /* 0x000fe200078e0017 */
[----:B------:R-:W-:Y:S01]  /*a6f0*/  MOV R6, R20 ;  /* 0x0000001400067202 */ /* 0x000fe20000000f00 */
[----:B------:R-:W-:Y:S06]  /*a700*/  @!P0 BRA `(.L_x_302) ;  /* 0x00000000002c8947 */ /* 0x000fec0003800000 */
[----:B------:R-:W-:Y:S02]  /*a710*/  ULDC UR8, c[0x0][0x64c] ;  /* 0x0001930000087ab9 */ /* 0x000fe40000000800 */
[----:B------:R-:W-:-:S04]  /*a720*/  IADD3 R5, P0, R20, UR8, RZ ;  /* 0x0000000814057c10 */ /* 0x000fc8000ff1e0ff */
[----:B------:R-:W-:-:S05]  /*a730*/  IADD3.X R23, RZ, R23, RZ, P0, !PT ;  /* 0x00000017ff177210 */ /* 0x000fca00007fe4ff */
[----:B------:R-:W-:-:S04]  /*a740*/  IMAD.WIDE.U32 R6, R23, UR10, RZ ;  /* 0x0000000a17067c25 */ /* 0x000fc8000f8e00ff */
[----:B------:R-:W-:-:S04]  /*a750*/  IMAD.WIDE.U32 R6, P0, R5, UR11, R6 ;  /* 0x0000000b05067c25 */ /* 0x000fc8000f800006 */
[----:B------:R-:W-:Y:S01]  /*a760*/  IMAD.WIDE.U32 R4, R5, UR10, RZ ;  /* 0x0000000a05047c25 */ /* 0x000fe2000f8e00ff */
[----:B------:R-:W-:-:S04]  /*a770*/  MOV R4, R7 ;  /* 0x0000000700047202 */ /* 0x000fc80000000f00 */
[----:B------:R-:W-:Y:S01]  /*a780*/  IADD3 RZ, P1, R5, R6, RZ ;  /* 0x0000000605ff7210 */ /* 0x000fe20007f3e0ff */
[----:B------:R-:W-:-:S04]  /*a790*/  IMAD.X R5, RZ, RZ, RZ, P0 ;  /* 0x000000ffff057224 */ /* 0x000fc800000e06ff */
[----:B------:R-:W-:-:S04]  /*a7a0*/  IMAD.WIDE.U32.X R4, R23, UR11, R4, P1 ;  /* 0x0000000b17047c25 */ /* 0x000fc800088e0404 */
[----:B------:R-:W-:-:S07]  /*a7b0*/  IMAD.MOV.U32 R6, RZ, RZ, R4 ;  /* 0x000000ffff067224 */ /* 0x000fce00078e0004 */
.L_x_302:
[----:B------:R-:W-:Y:S01]  /*a7c0*/  ULDC UR8, c[0x0][0x648] ;  /* 0x0001920000087ab9 */ /* 0x000fe20000000800 */
[----:B------:R-:W-:Y:S01]  /*a7d0*/  LOP3.LUT R4, R22, UR6, RZ, 0xc0, !PT ;  /* 0x0000000616047c12 */ /* 0x000fe2000f8ec0ff */
[----:B------:R-:W-:Y:S01]  /*a7e0*/  ULDC UR9, c[0x0][0x610] ;  /* 0x0001840000097ab9 */ /* 0x000fe20000000800 */
[----:B------:R-:W-:Y:S01]  /*a7f0*/  SHF.R.U64 R5, R6, UR8, R5 ;  /* 0x0000000806057c19 */ /* 0x000fe20008001205 */
[----:B------:R-:W-:Y:S01]  /*a800*/  ULDC UR8, c[0x0][0x638] ;  /* 0x00018e0000087ab9 */ /* 0x000fe20000000800 */
[----:B------:R-:W-:Y:S02]  /*a810*/  LOP3.LUT R21, R21, UR4, RZ, 0xc0, !PT ;  /* 0x0000000415157c12 */ /* 0x000fe4000f8ec0ff */
[C---:B------:R-:W-:Y:S01]  /*a820*/  IADD3 R7, -R5.reuse, RZ, RZ ;  /* 0x000000ff05077210 */ /* 0x040fe20007ffe1ff */
[----:B------:R-:W-:Y:S01]  /*a830*/  IMAD R4, R5, UR5, R4 ;  /* 0x0000000505047c24 */ /* 0x000fe2000f8e0204 */
[----:B------:R-:W-:-:S03]  /*a840*/  MOV R6, R14 ;  /* 0x0000000e00067202 */ /* 0x000fc60000000f00 */
[----:B------:R-:W-:Y:S01]  /*a850*/  IMAD R20, R7, UR8, R20 ;  /* 0x0000000807147c24 */ /* 0x000fe2000f8e0214 */
[----:B------:R-:W-:Y:S01]  /*a860*/  ULDC UR8, c[0x0][0x600] ;  /* 0x0001800000087ab9 */ /* 0x000fe20000000800 */
[----:B------:R-:W-:Y:S02]  /*a870*/  IMAD R15, R4, UR9, R15 ;  /* 0x00000009040f7c24 */ /* 0x000fe4000f8e020f */
[----:B------:R-:W-:Y:S02]  /*a880*/  IMAD R20, R20, UR8, R21 ;  /* 0x0000000814147c24 */ /* 0x000fe4000f8e0215 */
[----:B------:R-:W-:-:S03]  /*a890*/  IMAD.MOV.U32 R4, RZ, RZ, 0x1 ;  /* 0x00000001ff047424 */ /* 0x000fc600078e00ff */
[----:B------:R-:W-:Y:S02]  /*a8a0*/  SEL R21, R20, R15, !P2 ;  /* 0x0000000f14157207 */ /* 0x000fe40005000000 */
[----:B------:R-:W-:-:S07]  /*a8b0*/  SEL R20, R15, R20, !P2 ;  /* 0x000000140f147207 */ /* 0x000fce0005000000 */
.L_x_300:
[----:B------:R-:W-:Y:S05]  /*a8c0*/  BSYNC B1 ;  /* 0x0000000000017941 */ /* 0x000fea0003800000 */
.L_x_299:
[----:B------:R-:W-:-:S13]  /*a8d0*/  LOP3.LUT P0, RZ, R4, 0xff, RZ, 0xc0, !PT ;  /* 0x000000ff04ff7812 */ /* 0x000fda000780c0ff */
[----:B------:R-:W-:Y:S05]  /*a8e0*/  @P0 BRA `(.L_x_303) ;  /* 0xfffffff4000c0947 */ /* 0x000fea000383ffff */
[----:B------:R-:W-:Y:S05]  /*a8f0*/  BSYNC B0 ;  /* 0x0000000000007941 */ /* 0x000fea0003800000 */
.L_x_292:
[----:B------:R-:W-:-:S03]  /*a900*/  UMOV UR8, 0xffffffff ;  /* 0xffffffff00087882 */ /* 0x000fc60000000000 */
[----:B------:R-:W-:Y:S05]  /*a910*/  BRA.DIV UR8, `(.L_x_304) ;  /* 0x0000000208cc7947 */ /* 0x000fea000b800000 */
[----:B------:R-:W-:-:S13]  /*a920*/  ELECT P6, URZ, PT ;  /* 0x00000000003f782f */ /* 0x000fda00038c0000 */
.L_x_316:
[----:B------:R-:W-:Y:S04]  /*a930*/  BSSY B0, `(.L_x_305) ;  /* 0x0000019000007945 */ /* 0x000fe80003800000 */
[----:B------:R-:W-:Y:S05]  /*a940*/  @!P6 BRA `(.L_x_306) ;  /* 0x00000000005ce947 */ /* 0x000fea0003800000 */
[----:B------:R-:W-:-:S04]  /*a950*/  LOP3.LUT R19, R19, 0x2, RZ, 0xfc, !PT ;  /* 0x0000000213137812 */ /* 0x000fc800078efcff */
[----:B------:R-:W-:-:S13]  /*a960*/  ISETP.NE.AND P0, PT, R19, 0x3, PT ;  /* 0x000000031300780c */ /* 0x000fda0003f05270 */
[----:B------:R-:W-:Y:S05]  /*a970*/  @!P0 BRA `(.L_x_307) ;  /* 0x0000000000048947 */ /* 0x000fea0003800000 */
[----:B------:R-:W-:Y:S01]  /*a980*/  BPT.TRAP 0x1 ;  /* 0x000000040000795c */ /* 0x000fe20000300000 */
.L_x_307:
[----:B------:R-:W0:Y:S01]  /*a990*/  S2R R5, SR_CgaCtaId ;  /* 0x0000000000057919 */ /* 0x000e220000008800 */
[----:B------:R-:W-:Y:S02]  /*a9a0*/  MOV R2, 0x400 ;  /* 0x0000040000027802 */ /* 0x000fe40000000f00 */
[----:B------:R-:W-:Y:S02]  /*a9b0*/  SHF.L.U32 R4, R0, 0x1f, RZ ;  /* 0x0000001f00047819 */ /* 0x000fe400000006ff */
[----:B0-----:R-:W-:-:S05]  /*a9c0*/  LEA R2, R5, R2, 0x18 ;  /* 0x0000000205027211 */ /* 0x001fca00078ec0ff */
[----:B------:R-:W-:-:S05]  /*a9d0*/  VIADD R2, R2, 0x10 ;  /* 0x0000001002027836 */ /* 0x000fca0000000000 */
[C---:B------:R-:W-:Y:S01]  /*a9e0*/  LEA R7, R3.reuse, R2, 0x3 ;  /* 0x0000000203077211 */ /* 0x040fe200078e18ff */
[----:B------:R-:W-:-:S03]  /*a9f0*/  VIADD R3, R3, 0x1 ;  /* 0x0000000103037836 */ /* 0x000fc60000000000 */
[----:B------:R-:W0:Y:S02]  /*aa00*/  SYNCS.PHASECHK.TRANS64.TRYWAIT P0, [R7+URZ], R4 ;  /* 0x00000004070075a7 */ /* 0x000e24000800017f */
[----:B------:R-:W-:-:S04]  /*aa10*/  ISETP.NE.AND P1, PT, R3, 0x2, PT ;  /* 0x000000020300780c */ /* 0x000fc80003f25270 */
[----:B------:R-:W-:Y:S02]  /*aa20*/  SEL R5, RZ, 0x1, P1 ;  /* 0x00000001ff057807 */ /* 0x000fe40000800000 */
[----:B------:R-:W-:Y:S02]  /*aa30*/  SEL R3, R3, RZ, P1 ;  /* 0x000000ff03037207 */ /* 0x000fe40000800000 */
[----:B------:R-:W-:Y:S01]  /*aa40*/  LOP3.LUT R0, R0, R5, RZ, 0x3c, !PT ;  /* 0x0000000500007212 */ /* 0x000fe200078e3cff */
[----:B0-----:R-:W-:Y:S06]  /*aa50*/  @!P0 BRA `(.L_x_308) ;  /* 0x00000000009c8947 */ /* 0x001fec0003800000 */
.L_x_317:
[----:B------:R-:W-:Y:S02]  /*aa60*/  LEA R3, R3, R2, 0x3 ;  /* 0x0000000203037211 */ /* 0x000fe400078e18ff */
[----:B------:R-:W-:-:S07]  /*aa70*/  SHF.L.U32 R0, R0, 0x1f, RZ ;  /* 0x0000001f00007819 */ /* 0x000fce00000006ff */
.L_x_309:
[----:B-1----:R1:W2:Y:S02]  /*aa80*/  SYNCS.PHASECHK.TRANS64.TRYWAIT P0, [R3+URZ], R0 ;  /* 0x00000000030075a7 */ /* 0x0022a4000800017f */
[----:B--2---:R-:W-:Y:S05]  /*aa90*/  @!P0 NANOSLEEP.SYNCS 0x989680 ;  /* 0x009896800000895d */ /* 0x004fea0003900000 */
[----:B------:R-:W2:Y:S02]  /*aaa0*/  @!P0 SYNCS.PHASECHK.TRANS64 P0, [R3+URZ], R0 ;  /* 0x00000000030085a7 */ /* 0x000ea4000800007f */
[----:B--2---:R-:W-:Y:S05]  /*aab0*/  @!P0 BRA `(.L_x_309) ;  /* 0xfffffffc00f08947 */ /* 0x004fea000383ffff */
.L_x_306:
[----:B------:R-:W-:Y:S05]  /*aac0*/  BSYNC B0 ;  /* 0x0000000000007941 */ /* 0x000fea0003800000 */
.L_x_305:
[----:B------:R-:W-:Y:S05]  /*aad0*/  EXIT ;  /* 0x000000000000794d */ /* 0x000fea0003800000 */
.L_x_21:
[----:B----4-:R4:W0:Y:S02]  /*aae0*/  SYNCS.PHASECHK.TRANS64.TRYWAIT P1, [R3+URZ], R0 ;  /* 0x00000000030075a7 */ /* 0x010824000802017f */
[----:B0-----:R-:W-:Y:S05]  /*aaf0*/  @!P1 NANOSLEEP.SYNCS 0x989680 ;  /* 0x009896800000995d */ /* 0x001fea0003900000 */
[----:B------:R-:W0:Y:S02]  /*ab00*/  @!P1 SYNCS.PHASECHK.TRANS64 P1, [R3+URZ], R0 ;  /* 0x00000000030095a7 */ /* 0x000e24000802007f */
[----:B0-----:R-:W-:Y:S05]  /*ab10*/  @!P1 BRA `(.L_x_21) ;  /* 0xfffffffc00f09947 */ /* 0x001fea000383ffff */
[----:B------:R-:W-:Y:S05]  /*ab20*/  BRA `(.L_x_20) ;  /* 0xffffff6800747947 */ /* 0x000fea000383ffff */
.L_x_26:
[----:B-1----:R1:W3:Y:S02]  /*ab30*/  SYNCS.PHASECHK.TRANS64.TRYWAIT P1, [R5+URZ], R4 ;  /* 0x00000004050075a7 */ /* 0x0022e4000802017f */
[----:B---3--:R-:W-:Y:S05]  /*ab40*/  @!P1 NANOSLEEP.SYNCS 0x989680 ;  /* 0x009896800000995d */ /* 0x008fea0003900000 */
[----:B------:R-:W3:Y:S02]  /*ab50*/  @!P1 SYNCS.PHASECHK.TRANS64 P1, [R5+URZ], R4 ;  /* 0x00000004050095a7 */ /* 0x000ee4000802007f */
[----:B---3--:R-:W-:Y:S05]  /*ab60*/  @!P1 BRA `(.L_x_26) ;  /* 0xfffffffc00f09947 */ /* 0x008fea000383ffff */
[----:B------:R-:W-:Y:S05]  /*ab70*/  BRA `(.L_x_25) ;  /* 0xffffff7000787947 */ /* 0x000fea000383ffff */
.L_x_293:
[----:B------:R-:W-:Y:S01]  /*ab80*/  BSSY B1, `(.L_x_310) ;  /* 0x0000006000017945 */ /* 0x000fe20003800000 */
[----:B------:R-:W-:-:S07]  /*ab90*/  IMAD.MOV.U32 R15, RZ, RZ, -0x1 ;  /* 0xffffffffff0f7424 */ /* 0x000fce00078e00ff */
[----:B------:R-:W-:Y:S05]  /*aba0*/  WARPSYNC.COLLECTIVE R15, `(.L_x_311) ;  /* 0x000000000f0c7348 */ /* 0x000fea0003c00000 */
[----:B------:R-:W-:Y:S02]  /*abb0*/  ELECT P6, UR62, PT ;  /* 0x00000000003e782f */ /* 0x000fe400038c0000 */
[----:B------:R-:W-:Y:S01]  /*abc0*/  MOV R14, UR62 ;  /* 0x0000003e000e7c02 */ /* 0x000fe20008000f00 */
[----:B------:R-:W-:Y:S10]  /*abd0*/  ENDCOLLECTIVE ;  /* 0x000000000000791b */ /* 0x000ff40003800000 */
.L_x_311:
[----:B------:R-:W-:Y:S05]  /*abe0*/  BSYNC B1 ;  /* 0x0000000000017941 */ /* 0x000fea0003800000 */
.L_x_310:
[----:B------:R-:W-:Y:S05]  /*abf0*/  BRA `(.L_x_312) ;  /* 0xfffffff000547947 */ /* 0x000fea000383ffff */
.L_x_296:
[----:B0-----:R0:W1:Y:S02]  /*ac00*/  SYNCS.PHASECHK.TRANS64.TRYWAIT P0, [R20+URZ+0x10], R7 ;  /* 0x00001007140075a7 */ /* 0x001064000800017f */
[----:B-1----:R-:W-:Y:S05]  /*ac10*/  @!P0 NANOSLEEP.SYNCS 0x989680 ;  /* 0x009896800000895d */ /* 0x002fea0003900000 */
[----:B------:R-:W1:Y:S02]  /*ac20*/  @!P0 SYNCS.PHASECHK.TRANS64 P0, [R20+URZ+0x10], R7 ;  /* 0x00001007140085a7 */ /* 0x000e64000800007f */
[----:B-1----:R-:W-:Y:S05]  /*ac30*/  @!P0 BRA `(.L_x_296) ;  /* 0xfffffffc00f08947 */ /* 0x002fea000383ffff */
[----:B------:R-:W-:Y:S05]  /*ac40*/  BRA `(.L_x_313) ;  /* 0xfffffff0008c7947 */ /* 0x000fea000383ffff */
.L_x_304:
[----:B------:R-:W-:Y:S01]  /*ac50*/  BSSY B0, `(.L_x_314) ;  /* 0x0000006000007945 */ /* 0x000fe20003800000 */
[----:B------:R-:W-:-:S07]  /*ac60*/  MOV R15, 0xffffffff ;  /* 0xffffffff000f7802 */ /* 0x000fce0000000f00 */
[----:B------:R-:W-:Y:S05]  /*ac70*/  WARPSYNC.COLLECTIVE R15, `(.L_x_315) ;  /* 0x000000000f0c7348 */ /* 0x000fea0003c00000 */
[----:B------:R-:W-:Y:S02]  /*ac80*/  ELECT P6, UR62, PT ;  /* 0x00000000003e782f */ /* 0x000fe400038c0000 */
[----:B------:R-:W-:Y:S01]  /*ac90*/  MOV R14, UR62 ;  /* 0x0000003e000e7c02 */ /* 0x000fe20008000f00 */
[----:B------:R-:W-:Y:S10]  /*aca0*/  ENDCOLLECTIVE ;  /* 0x000000000000791b */ /* 0x000ff40003800000 */
.L_x_315:
[----:B------:R-:W-:Y:S05]  /*acb0*/  BSYNC B0 ;  /* 0x0000000000007941 */ /* 0x000fea0003800000 */
.L_x_314:
[----:B------:R-:W-:Y:S05]  /*acc0*/  BRA `(.L_x_316) ;  /* 0xfffffffc00187947 */ /* 0x000fea000383ffff */
.L_x_308:
[----:B0-----:R0:W1:Y:S02]  /*acd0*/  SYNCS.PHASECHK.TRANS64.TRYWAIT P0, [R7+URZ], R4 ;  /* 0x00000004070075a7 */ /* 0x001064000800017f */
[----:B-1----:R-:W-:Y:S05]  /*ace0*/  @!P0 NANOSLEEP.SYNCS 0x989680 ;  /* 0x009896800000895d */ /* 0x002fea0003900000 */
[----:B------:R-:W1:Y:S02]  /*acf0*/  @!P0 SYNCS.PHASECHK.TRANS64 P0, [R7+URZ], R4 ;  /* 0x00000004070085a7 */ /* 0x000e64000800007f */
[----:B-1----:R-:W-:Y:S05]  /*ad00*/  @!P0 BRA `(.L_x_308) ;  /* 0xfffffffc00f08947 */ /* 0x002fea000383ffff */
[----:B------:R-:W-:Y:S05]  /*ad10*/  BRA `(.L_x_317) ;  /* 0xfffffffc00507947 */ /* 0x000fea000383ffff */
.L_x_318:
[----:B------:R-:W-:-:S00]  /*ad20*/  BRA `(.L_x_318) ;  /* 0xfffffffc00fc7947 */ /* 0x000fc0000383ffff */
[----:B------:R-:W-:-:S00]  /*ad30*/  NOP ;  /* 0x0000000000007918 */ /* 0x000fc00000000000 */
        /* <DEDUP_REMOVED lines=12> */
.L_x_319:


//--------------------- .nv.global.init           --------------------------
	.section	.nv.global.init,"aw",@progbits
.nv.global.init:
	.type		$str$22,@object
	.size		$str$22,($str$23 - $str$22)
$str$22:
        /*0000*/ 	.byte	0x6b, 0x5f, 0x74, 0x69, 0x6c, 0x65, 0x5f, 0x63, 0x6f, 0x75, 0x6e, 0x74, 0x20, 0x3e, 0x3d, 0x20
        /*0010*/ 	.byte	0x31, 0x00
	.type		$str$23,@object
	.size		$str$23,(__unnamed_1 - $str$23)
$str$23:
        /*0012*/ 	.byte	0x2f, 0x74, 0x6d, 0x70, 0x2f, 0x63, 0x75, 0x74, 0x6c, 0x61, 0x73, 0x73, 0x5f, 0x73, 0x77, 0x65
        /*0022*/ 	.byte	0x65, 0x70, 0x5f, 0x73, 0x72, 0x63, 0x2f, 0x69, 0x6e, 0x63, 0x6c, 0x75, 0x64, 0x65, 0x2f, 0x63
        /*0032*/ 	.byte	0x75, 0x74, 0x6c, 0x61, 0x73, 0x73, 0x2f, 0x67, 0x65, 0x6d, 0x6d, 0x2f, 0x63, 0x6f, 0x6c, 0x6c
        /*0042*/ 	.byte	0x65, 0x63, 0x74, 0x69, 0x76, 0x65, 0x2f, 0x73, 0x6d, 0x39, 0x30, 0x5f, 0x6d, 0x6d, 0x61, 0x5f
        /*0052*/ 	.byte	0x74, 0x6d, 0x61, 0x5f, 0x67, 0x6d, 0x6d, 0x61, 0x5f, 0x73, 0x73, 0x5f, 0x77, 0x61, 0x72, 0x70
        /*0062*/ 	.byte	0x73, 0x70, 0x65, 0x63, 0x69, 0x61, 0x6c, 0x69, 0x7a, 0x65, 0x64, 0x2e, 0x68, 0x70, 0x70, 0x00
	.type		__unnamed_1,@object
	.size		__unnamed_1,(.L_0 - __unnamed_1)
__unnamed_1:
        /*0072*/ 	.byte	0x76, 0x6f, 0x69, 0x64, 0x20, 0x63, 0x75, 0x74, 0x6c, 0x61, 0x73, 0x73, 0x3a, 0x3a, 0x67, 0x65
        /* <DEDUP_REMOVED lines=175> */
        /*0b72*/ 	.byte	0x75, 0x74, 0x65, 0x3a, 0x3a, 0x69, 0x64, 0x65, 0x6e, 0x74, 0x69, 0x74, 0x79, 0x5d, 0x00
.L_0:


//--------------------- .nv.shared._ZN7cutlass13device_kernelINS_4gemm6kernel13GemmUniversalIN4cute5tupleIJiiiiEEENS1_10collective13CollectiveMmaINS1_34MainloopSm90TmaGmmaWarpSpecializedILi2ENS5_IJNS4_1CILi4EEENSA_ILi1EEESC_EEENS1_35KernelTmaWarpSpecializedCooperativeEEENS5_IJNSA_ILi256EEENSA_ILi128EEENSA_ILi64EEEEEEfNS5_IJlSC_lEEEfSK_NS4_8TiledMMAINS4_8MMA_AtomIJNS4_4SM904GMMA30MMA_64x128x8_F32TF32TF32_SS_TNILNSO_7ScaleInE1ELSQ_1EEEEEENS4_6LayoutINS5_IJNSA_ILi2EEESC_SC_EEENS5_IJSC_NSA_ILi0EEESW_EEEEENS5_IJNS4_10UnderscoreESZ_SZ_EEEEENS4_13SM90_TMA_LOADENS4_14ComposedLayoutINS4_7SwizzleILi3ELi4ELi3EEENS4_18smem_ptr_flag_bitsILi32EEENST_INS5_IJNSA_ILi8EEENSA_ILi32EEEEEENS5_IJS19_SC_EEEEEEEvNS4_8identityENS4_23SM90_TMA_LOAD_MULTICASTES1D_vS1E_EENS_8epilogue10collective6detail29Sm90TmaWarpSpecializedAdapterINS1I_15DefaultEpilogueIfSK_SK_NS1H_6thread17LinearCombinationIfLi1EffLNS1M_9ScaleType4KindE0ELNS_15FloatRoundStyleE2EfEENS1_15EpilogueDefaultEEEEEvvEEEEvNT_6ParamsE --------------------------
	.section	.nv.shared._ZN7cutlass13device_kernelINS_4gemm6kernel13GemmUniversalIN4cute5tupleIJiiiiEEENS1_10collective13CollectiveMmaINS1_34MainloopSm90TmaGmmaWarpSpecializedILi2ENS5_IJNS4_1CILi4EEENSA_ILi1EEESC_EEENS1_35KernelTmaWarpSpecializedCooperativeEEENS5_IJNSA_ILi256EEENSA_ILi128EEENSA_ILi64EEEEEEfNS5_IJlSC_lEEEfSK_NS4_8TiledMMAINS4_8MMA_AtomIJNS4_4SM904GMMA30MMA_64x128x8_F32TF32TF32_SS_TNILNSO_7ScaleInE1ELSQ_1EEEEEENS4_6LayoutINS5_IJNSA_ILi2EEESC_SC_EEENS5_IJSC_NSA_ILi0EEESW_EEEEENS5_IJNS4_10UnderscoreESZ_SZ_EEEEENS4_13SM90_TMA_LOADENS4_14ComposedLayoutINS4_7SwizzleILi3ELi4ELi3EEENS4_18smem_ptr_flag_bitsILi32EEENST_INS5_IJNSA_ILi8EEENSA_ILi32EEEEEENS5_IJS19_SC_EEEEEEEvNS4_8identityENS4_23SM90_TMA_LOAD_MULTICASTES1D_vS1E_EENS_8epilogue10collective6detail29Sm90TmaWarpSpecializedAdapterINS1I_15DefaultEpilogueIfSK_SK_NS1H_6thread17LinearCombinationIfLi1EffLNS1M_9ScaleType4KindE0ELNS_15FloatRoundStyleE2EfEENS1_15EpilogueDefaultEEEEEvvEEEEvNT_6ParamsE,"aw",@nobits
	.sectionflags	@""
	.align	16
	.zero		1024


//--------------------- .nv.shared.reserved.0     --------------------------
	.section	.nv.shared.reserved.0,"aw",@nobits
	.weak		__nv_reservedSMEM_offset_0_alias
	.size		__nv_reservedSMEM_offset_0_alias, 0, 0
	.other		__nv_reservedSMEM_offset_0_alias,@"STO_CUDA_RESERVED_SHARED STV_DEFAULT"
__nv_reservedSMEM_offset_0_alias:
	.zero		0


//--------------------- .nv.global                --------------------------
	.section	.nv.global,"aw",@nobits
.nv.global:
	.type		_ZN40_INTERNAL_cf1c16cb_4_k_cu_1eb8b120_239454cute1_E,@object
	.size		_ZN40_INTERNAL_cf1c16cb_4_k_cu_1eb8b120_239454cute1_E,(_ZN40_INTERNAL_cf1c16cb_4_k_cu_1eb8b120_239454cuda3std3__45__cpo6cbeginE - _ZN40_INTERNAL_cf1c16cb_4_k_cu_1eb8b120_239454cute1_E)
_ZN40_INTERNAL_cf1c16cb_4_k_cu_1eb8b120_239454cute1_E:
	.zero		1
	.type		_ZN40_INTERNAL_cf1c16cb_4_k_cu_1eb8b120_239454cuda3std3__45__cpo6cbeginE,@object
	.size		_ZN40_INTERNAL_cf1c16cb_4_k_cu_1eb8b120_239454cuda3std3__45__cpo6cbeginE,(_ZN40_INTERNAL_cf1c16cb_4_k_cu_1eb8b120_239454cuda3std3__48in_placeE - _ZN40_INTERNAL_cf1c16cb_4_k_cu_1eb8b120_239454cuda3std3__45__cpo6cbeginE)
_ZN40_INTERNAL_cf1c16cb_4_k_cu_1eb8b120_239454cuda3std3__45__cpo6cbeginE:
	.zero		1
	.type		_ZN40_INTERNAL_cf1c16cb_4_k_cu_1eb8b120_239454cuda3std3__48in_placeE,@object
	.size		_ZN40_INTERNAL_cf1c16cb_4_k_cu_1eb8b120_239454cuda3std3__48in_placeE,(_ZN40_INTERNAL_cf1c16cb_4_k_cu_1eb8b120_239454cuda3std6ranges3__45__cpo9iter_moveE - _ZN40_INTERNAL_cf1c16cb_4_k_cu_1eb8b120_239454cuda3std3__48in_placeE)
_ZN40_INTERNAL_cf1c16cb_4_k_cu_1eb8b120_239454cuda3std3__48in_placeE:
	.zero		1
	.type		_ZN40_INTERNAL_cf1c16cb_4_k_cu_1eb8b120_239454cuda3std6ranges3__45__cpo9iter_moveE,@object
	.size		_ZN40_INTERNAL_cf1c16cb_4_k_cu_1eb8b120_239454cuda3std6ranges3__45__cpo9iter_moveE,(_ZN40_INTERNAL_cf1c16cb_4_k_cu_1eb8b120_239454cuda3std3__45__cpo5beginE - _ZN40_INTERNAL_cf1c16cb_4_k_cu_1eb8b120_239454cuda3std6ranges3__45__cpo9iter_moveE)
_ZN40_INTERNAL_cf1c16cb_4_k_cu_1eb8b120_239454cuda3std6ranges3__45__cpo9iter_moveE:
	.zero		1
	.type		_ZN40_INTERNAL_cf1c16cb_4_k_cu_1eb8b120_239454cuda3std3__45__cpo5beginE,@object
	.size		_ZN40_INTERNAL_cf1c16cb_4_k_cu_1eb8b120_239454cuda3std3__45__cpo5beginE,(_ZN40_INTERNAL_cf1c16cb_4_k_cu_1eb8b120_239454cuda3std3__442_GLOBAL__N__cf1c16cb_4_k_cu_1eb8b120_239456ignoreE - _ZN40_INTERNAL_cf1c16cb_4_k_cu_1eb8b120_239454cuda3std3__45__cpo5beginE)
_ZN40_INTERNAL_cf1c16cb_4_k_cu_1eb8b120_239454cuda3std3__45__cpo5beginE:
	.zero		1
	.type		_ZN40_INTERNAL_cf1c16cb_4_k_cu_1eb8b120_239454cuda3std3__442_GLOBAL__N__cf1c16cb_4_k_cu_1eb8b120_239456ignoreE,@object
	.size		_ZN40_INTERNAL_cf1c16cb_4_k_cu_1eb8b120_239454cuda3std3__442_GLOBAL__N__cf1c16cb_4_k_cu_1eb8b120_239456ignoreE,(_ZN40_INTERNAL_cf1c16cb_4_k_cu_1eb8b120_239454cute7productE - _ZN40_INTERNAL_cf1c16cb_4_k_cu_1eb8b120_239454cuda3std3__442_GLOBAL__N__cf1c16cb_4_k_cu_1eb8b120_239456ignoreE)
_ZN40_INTERNAL_cf1c16cb_4_k_cu_1eb8b120_239454cuda3std3__442_GLOBAL__N__cf1c16cb_4_k_cu_1eb8b120_239456ignoreE:
	.zero		1
	.type		_ZN40_INTERNAL_cf1c16cb_4_k_cu_1eb8b120_239454cute7productE,@object
	.size		_ZN40_INTERNAL_cf1c16cb_4_k_cu_1eb8b120_239454cute7productE,(_ZN40_INTERNAL_cf1c16cb_4_k_cu_1eb8b120_239454cuda3std3__45__cpo3endE - _ZN40_INTERNAL_cf1c16cb_4_k_cu_1eb8b120_239454cute7productE)
_ZN40_INTERNAL_cf1c16cb_4_k_cu_1eb8b120_239454cute7productE:
	.zero		1
	.type		_ZN40_INTERNAL_cf1c16cb_4_k_cu_1eb8b120_239454cuda3std3__45__cpo3endE,@object
	.size		_ZN40_INTERNAL_cf1c16cb_4_k_cu_1eb8b120_239454cuda3std3__45__cpo3endE,(_ZN40_INTERNAL_cf1c16cb_4_k_cu_1eb8b120_239454cuda3std3__419piecewise_constructE - _ZN40_INTERNAL_cf1c16cb_4_k_cu_1eb8b120_239454cuda3std3__45__cpo3endE)
_ZN40_INTERNAL_cf1c16cb_4_k_cu_1eb8b120_239454cuda3std3__45__cpo3endE:
	.zero		1
	.type		_ZN40_INTERNAL_cf1c16cb_4_k_cu_1eb8b120_239454cuda3std3__419piecewise_constructE,@object
	.size		_ZN40_INTERNAL_cf1c16cb_4_k_cu_1eb8b120_239454cuda3std3__419piecewise_constructE,(_ZN40_INTERNAL_cf1c16cb_4_k_cu_1eb8b120_239454cuda3std3__45__cpo4cendE - _ZN40_INTERNAL_cf1c16cb_4_k_cu_1eb8b120_239454cuda3std3__419piecewise_constructE)
_ZN40_INTERNAL_cf1c16cb_4_k_cu_1eb8b120_239454cuda3std3__419piecewise_constructE:
	.zero		1
	.type		_ZN40_INTERNAL_cf1c16cb_4_k_cu_1eb8b120_239454cuda3std3__45__cpo4cendE,@object
	.size		_ZN40_INTERNAL_cf1c16cb_4_k_cu_1eb8b120_239454cuda3std3__45__cpo4cendE,(_ZN40_INTERNAL_cf1c16cb_4_k_cu_1eb8b120_239454cuda3std6ranges3__45__cpo4swapE - _ZN40_INTERNAL_cf1c16cb_4_k_cu_1eb8b120_239454cuda3std3__45__cpo4cendE)
_ZN40_INTERNAL_cf1c16cb_4_k_cu_1eb8b120_239454cuda3std3__45__cpo4cendE:
	.zero		1
	.type		_ZN40_INTERNAL_cf1c16cb_4_k_cu_1eb8b120_239454cuda3std6ranges3__45__cpo4swapE,@object
	.size		_ZN40_INTERNAL_cf1c16cb_4_k_cu_1eb8b120_239454cuda3std6ranges3__45__cpo4swapE,(.L_8 - _ZN40_INTERNAL_cf1c16cb_4_k_cu_1eb8b120_239454cuda3std6ranges3__45__cpo4swapE)
_ZN40_INTERNAL_cf1c16cb_4_k_cu_1eb8b120_239454cuda3std6ranges3__45__cpo4swapE:
	.zero		1
.L_8:


//--------------------- .nv.constant0._ZN7cutlass13device_kernelINS_4gemm6kernel13GemmUniversalIN4cute5tupleIJiiiiEEENS1_10collective13CollectiveMmaINS1_34MainloopSm90TmaGmmaWarpSpecializedILi2ENS5_IJNS4_1CILi4EEENSA_ILi1EEESC_EEENS1_35KernelTmaWarpSpecializedCooperativeEEENS5_IJNSA_ILi256EEENSA_ILi128EEENSA_ILi64EEEEEEfNS5_IJlSC_lEEEfSK_NS4_8TiledMMAINS4_8MMA_AtomIJNS4_4SM904GMMA30MMA_64x128x8_F32TF32TF32_SS_TNILNSO_7ScaleInE1ELSQ_1EEEEEENS4_6LayoutINS5_IJNSA_ILi2EEESC_SC_EEENS5_IJSC_NSA_ILi0EEESW_EEEEENS5_IJNS4_10UnderscoreESZ_SZ_EEEEENS4_13SM90_TMA_LOADENS4_14ComposedLayoutINS4_7SwizzleILi3ELi4ELi3EEENS4_18smem_ptr_flag_bitsILi32EEENST_INS5_IJNSA_ILi8EEENSA_ILi32EEEEEENS5_IJS19_SC_EEEEEEEvNS4_8identityENS4_23SM90_TMA_LOAD_MULTICASTES1D_vS1E_EENS_8epilogue10collective6detail29Sm90TmaWarpSpecializedAdapterINS1I_15DefaultEpilogueIfSK_SK_NS1H_6thread17LinearCombinationIfLi1EffLNS1M_9ScaleType4KindE0ELNS_15FloatRoundStyleE2EfEENS1_15EpilogueDefaultEEEEEvvEEEEvNT_6ParamsE --------------------------
	.section	.nv.constant0._ZN7cutlass13device_kernelINS_4gemm6kernel13GemmUniversalIN4cute5tupleIJiiiiEEENS1_10collective13CollectiveMmaINS1_34MainloopSm90TmaGmmaWarpSpecializedILi2ENS5_IJNS4_1CILi4EEENSA_ILi1EEESC_EEENS1_35KernelTmaWarpSpecializedCooperativeEEENS5_IJNSA_ILi256EEENSA_ILi128EEENSA_ILi64EEEEEEfNS5_IJlSC_lEEEfSK_NS4_8TiledMMAINS4_8MMA_AtomIJNS4_4SM904GMMA30MMA_64x128x8_F32TF32TF32_SS_TNILNSO_7ScaleInE1ELSQ_1EEEEEENS4_6LayoutINS5_IJNSA_ILi2EEESC_SC_EEENS5_IJSC_NSA_ILi0EEESW_EEEEENS5_IJNS4_10UnderscoreESZ_SZ_EEEEENS4_13SM90_TMA_LOADENS4_14ComposedLayoutINS4_7SwizzleILi3ELi4ELi3EEENS4_18smem_ptr_flag_bitsILi32EEENST_INS5_IJNSA_ILi8EEENSA_ILi32EEEEEENS5_IJS19_SC_EEEEEEEvNS4_8identityENS4_23SM90_TMA_LOAD_MULTICASTES1D_vS1E_EENS_8epilogue10collective6detail29Sm90TmaWarpSpecializedAdapterINS1I_15DefaultEpilogueIfSK_SK_NS1H_6thread17LinearCombinationIfLi1EffLNS1M_9ScaleType4KindE0ELNS_15FloatRoundStyleE2EfEENS1_15EpilogueDefaultEEEEEvvEEEEvNT_6ParamsE,"a",@progbits
	.sectionflags	@""
	.align	4
.nv.constant0._ZN7cutlass13device_kernelINS_4gemm6kernel13GemmUniversalIN4cute5tupleIJiiiiEEENS1_10collective13CollectiveMmaINS1_34MainloopSm90TmaGmmaWarpSpecializedILi2ENS5_IJNS4_1CILi4EEENSA_ILi1EEESC_EEENS1_35KernelTmaWarpSpecializedCooperativeEEENS5_IJNSA_ILi256EEENSA_ILi128EEENSA_ILi64EEEEEEfNS5_IJlSC_lEEEfSK_NS4_8TiledMMAINS4_8MMA_AtomIJNS4_4SM904GMMA30MMA_64x128x8_F32TF32TF32_SS_TNILNSO_7ScaleInE1ELSQ_1EEEEEENS4_6LayoutINS5_IJNSA_ILi2EEESC_SC_EEENS5_IJSC_NSA_ILi0EEESW_EEEEENS5_IJNS4_10UnderscoreESZ_SZ_EEEEENS4_13SM90_TMA_LOADENS4_14ComposedLayoutINS4_7SwizzleILi3ELi4ELi3EEENS4_18smem_ptr_flag_bitsILi32EEENST_INS5_IJNSA_ILi8EEENSA_ILi32EEEEEENS5_IJS19_SC_EEEEEEEvNS4_8identityENS4_23SM90_TMA_LOAD_MULTICASTES1D_vS1E_EENS_8epilogue10collective6detail29Sm90TmaWarpSpecializedAdapterINS1I_15DefaultEpilogueIfSK_SK_NS1H_6thread17LinearCombinationIfLi1EffLNS1M_9ScaleType4KindE0ELNS_15FloatRoundStyleE2EfEENS1_15EpilogueDefaultEEEEEvvEEEEvNT_6ParamsE:
	.zero		1664


//--------------------- SYMBOLS --------------------------

	.type		.nv.reservedSmem.offset0,@object
	.size		.nv.reservedSmem.offset0,0x4
	.type		__assertfail,@function
